// auto-generated by cutlass_sweep.gemm — config: {"arch": "sm_100", "cluster_m": 1, "cluster_n": 1, "dtype": "fp16", "dtype_b": "fp16", "layout": "nt", "stages": 2, "tile_k": 32, "tile_m": 64, "tile_n": 256}
#include "cutlass/cutlass.h"
#include "cutlass/gemm/collective/collective_builder.hpp"
#include "cutlass/gemm/device/gemm_universal_adapter.h"
#include "cutlass/gemm/kernel/gemm_universal.hpp"
#include "cutlass/epilogue/collective/collective_builder.hpp"

using ElemA = cutlass::half_t;
using ElemB = cutlass::half_t;
using ElemCD = cutlass::half_t;
using Acc  = float;
using TileShape    = cute::Shape<cute::_64, cute::_256, cute::_32>;
using ClusterShape = cute::Shape<cute::_1, cute::_1, cute::_1>;

using CollectiveEpilogue = typename cutlass::epilogue::collective::CollectiveBuilder<
    cutlass::arch::Sm100, cutlass::arch::OpClassTensorOp,
    TileShape, ClusterShape,
    cutlass::epilogue::collective::EpilogueTileAuto,
    Acc, Acc,
    ElemCD, cutlass::layout::RowMajor, 128 / cutlass::sizeof_bits<ElemCD>::value,
    ElemCD, cutlass::layout::RowMajor, 128 / cutlass::sizeof_bits<ElemCD>::value,
    cutlass::epilogue::collective::EpilogueScheduleAuto
  >::CollectiveOp;

using CollectiveMainloop = typename cutlass::gemm::collective::CollectiveBuilder<
    cutlass::arch::Sm100, cutlass::arch::OpClassTensorOp,
    ElemA, cutlass::layout::RowMajor, 128 / cutlass::sizeof_bits<ElemA>::value,
    ElemB, cutlass::layout::ColumnMajor, 128 / cutlass::sizeof_bits<ElemB>::value,
    Acc,
    TileShape, ClusterShape,
    cutlass::gemm::collective::StageCount<2>,
    cutlass::gemm::collective::KernelScheduleAuto
  >::CollectiveOp;

using GemmKernel = cutlass::gemm::kernel::GemmUniversal<
    cute::Shape<int,int,int,int>,
    CollectiveMainloop,
    CollectiveEpilogue
>;
using Gemm = cutlass::gemm::device::GemmUniversalAdapter<GemmKernel>;

// Force the device kernel symbol into the cubin without needing a host main.
auto* _anchor = &cutlass::device_kernel<GemmKernel>;


// ===== COMPILED SASS (sm_100a) =====

	.target	sm_100a

	.elftype	@"ET_EXEC"


//--------------------- .note.nv.tkinfo           --------------------------
	.section	.note.nv.tkinfo,"",@"SHT_NOTE"
	.sectionflags	@"SHF_NOTE_NV_TKINFO"
	.tkinfo
        /*0018*/ 	.word	0x00000002
        /*0030*/ 	.string	""
        /*0030*/ 	.string	"ptxas"
        /*0030*/ 	.string	"Cuda compilation tools, release 13.0, V13.0.88"
        /*0030*/ 	.string	"Build cuda_13.0.r13.0/compiler.36424714_0"
        /*0030*/ 	.string	"-arch sm_100a -m 64 "



//--------------------- .note.nv.cuinfo           --------------------------
	.section	.note.nv.cuinfo,"",@"SHT_NOTE"
	.sectionflags	@"SHF_NOTE_NV_CUINFO"
        /*0018*/ 	.short	0x0002
        /*001a*/ 	.short	0x0064
        /*001c*/ 	.short	0x0082
	.zero		2


//--------------------- .nv.info                  --------------------------
	.section	.nv.info,"",@"SHT_CUDA_INFO"
	.align	4


	//----- nvinfo : EIATTR_REGCOUNT
	.align		4
        /*0000*/ 	.byte	0x04, 0x2f
        /*0002*/ 	.short	(.L_19 - .L_18)
	.align		4
.L_18:
        /*0004*/ 	.word	index@(_ZN7cutlass13device_kernelINS_4gemm6kernel13GemmUniversalIN4cute5tupleIJiiiiEEENS1_10collective13CollectiveMmaINS1_35MainloopSm100TmaUmmaWarpSpecializedILi2ELi2ELi4ENS5_IJNS4_1CILi1EEESB_SB_EEEEENS5_IJNSA_ILi64EEENSA_ILi256EEENSA_ILi32EEEEEENS_6half_tENS5_IJlSB_lEEESI_SJ_NS4_8TiledMMAINS4_8MMA_AtomIJNS4_20SM100_MMA_F16BF16_SSISI_SI_fLi64ELi256ELNS4_4UMMA5MajorE0ELSO_0ELNSN_7ScaleInE0ELSP_0EEEEEENS4_6LayoutISC_NS5_IJNSA_ILi0EEEST_ST_EEEEENS5_IJNS4_10UnderscoreESW_SW_EEEEENS4_13SM90_TMA_LOADENS4_14ComposedLayoutINS4_7SwizzleILi2ELi4ELi3EEENS4_18smem_ptr_flag_bitsILi16EEENSS_INS5_IJNSA_ILi8EEESG_EEENS5_IJSG_SB_EEEEEEEvNS4_8identityESZ_S19_vS1A_EENS_8epilogue10collective18CollectiveEpilogueINS1C_23Sm100TmaWarpSpecializedILi4ELi2ELi32ELb1ELb0EEEJSH_NS5_IJNSS_ISE_SB_EES1H_EEESI_SJ_SI_SJ_NS1C_6fusion15FusionCallbacksIS1G_NS1J_17LinearCombinationISI_fSI_fLNS_15FloatRoundStyleE2EEESH_S1I_JEEENS4_5SM1004TMEM4LOAD26SM100_TMEM_LOAD_16dp256b8xESZ_NS10_INS11_ILi3ELi4ELi3EEES14_NSS_INS5_IJS15_SE_EEENS5_IJSE_SB_EEEEEEENS4_17SM75_U32x4_LDSM_NENS4_14SM90_TMA_STOREES1X_NS4_17SM90_U32x4_STSM_NENS4_39AutoVectorizingCopyWithAssumedAlignmentILi128EEEEEEvvEEEEvNT_6ParamsE)
        /*0008*/ 	.word	0x00000070


	//----- nvinfo : EIATTR_FRAME_SIZE
	.align		4
.L_19:
        /*000c*/ 	.byte	0x04, 0x11
        /*000e*/ 	.short	(.L_21 - .L_20)
	.align		4
.L_20:
        /*0010*/ 	.word	index@($__internal_2_$__cuda_sm10x_tcgen05_guardrail_trap_unallocated_columns_being_dealloced)
        /*0014*/ 	.word	0x00000000


	//----- nvinfo : EIATTR_FRAME_SIZE
	.align		4
.L_21:
        /*0018*/ 	.byte	0x04, 0x11
        /*001a*/ 	.short	(.L_23 - .L_22)
	.align		4
.L_22:
        /*001c*/ 	.word	index@($__internal_1_$__cuda_sm10x_tcgen05_guardrail_trap_phase_invalid_during_alloc)
        /*0020*/ 	.word	0x00000000


	//----- nvinfo : EIATTR_FRAME_SIZE
	.align		4
.L_23:
        /*0024*/ 	.byte	0x04, 0x11
        /*0026*/ 	.short	(.L_25 - .L_24)
	.align		4
.L_24:
        /*0028*/ 	.word	index@($__internal_0_$__cuda_sm10x_tcgen05_guardrail_trap_col_being_dealloced_not_returned_by_alloc)
        /*002c*/ 	.word	0x00000000


	//----- nvinfo : EIATTR_FRAME_SIZE
	.align		4
.L_25:
        /*0030*/ 	.byte	0x04, 0x11
        /*0032*/ 	.short	(.L_27 - .L_26)
	.align		4
.L_26:
        /*0034*/ 	.word	index@(_ZN7cutlass13device_kernelINS_4gemm6kernel13GemmUniversalIN4cute5tupleIJiiiiEEENS1_10collective13CollectiveMmaINS1_35MainloopSm100TmaUmmaWarpSpecializedILi2ELi2ELi4ENS5_IJNS4_1CILi1EEESB_SB_EEEEENS5_IJNSA_ILi64EEENSA_ILi256EEENSA_ILi32EEEEEENS_6half_tENS5_IJlSB_lEEESI_SJ_NS4_8TiledMMAINS4_8MMA_AtomIJNS4_20SM100_MMA_F16BF16_SSISI_SI_fLi64ELi256ELNS4_4UMMA5MajorE0ELSO_0ELNSN_7ScaleInE0ELSP_0EEEEEENS4_6LayoutISC_NS5_IJNSA_ILi0EEEST_ST_EEEEENS5_IJNS4_10UnderscoreESW_SW_EEEEENS4_13SM90_TMA_LOADENS4_14ComposedLayoutINS4_7SwizzleILi2ELi4ELi3EEENS4_18smem_ptr_flag_bitsILi16EEENSS_INS5_IJNSA_ILi8EEESG_EEENS5_IJSG_SB_EEEEEEEvNS4_8identityESZ_S19_vS1A_EENS_8epilogue10collective18CollectiveEpilogueINS1C_23Sm100TmaWarpSpecializedILi4ELi2ELi32ELb1ELb0EEEJSH_NS5_IJNSS_ISE_SB_EES1H_EEESI_SJ_SI_SJ_NS1C_6fusion15FusionCallbacksIS1G_NS1J_17LinearCombinationISI_fSI_fLNS_15FloatRoundStyleE2EEESH_S1I_JEEENS4_5SM1004TMEM4LOAD26SM100_TMEM_LOAD_16dp256b8xESZ_NS10_INS11_ILi3ELi4ELi3EEES14_NSS_INS5_IJS15_SE_EEENS5_IJSE_SB_EEEEEEENS4_17SM75_U32x4_LDSM_NENS4_14SM90_TMA_STOREES1X_NS4_17SM90_U32x4_STSM_NENS4_39AutoVectorizingCopyWithAssumedAlignmentILi128EEEEEEvvEEEEvNT_6ParamsE)
        /*0038*/ 	.word	0x00000000


	//----- nvinfo : EIATTR_MIN_STACK_SIZE
	.align		4
.L_27:
        /*003c*/ 	.byte	0x04, 0x12
        /*003e*/ 	.short	(.L_29 - .L_28)
	.align		4
.L_28:
        /*0040*/ 	.word	index@(_ZN7cutlass13device_kernelINS_4gemm6kernel13GemmUniversalIN4cute5tupleIJiiiiEEENS1_10collective13CollectiveMmaINS1_35MainloopSm100TmaUmmaWarpSpecializedILi2ELi2ELi4ENS5_IJNS4_1CILi1EEESB_SB_EEEEENS5_IJNSA_ILi64EEENSA_ILi256EEENSA_ILi32EEEEEENS_6half_tENS5_IJlSB_lEEESI_SJ_NS4_8TiledMMAINS4_8MMA_AtomIJNS4_20SM100_MMA_F16BF16_SSISI_SI_fLi64ELi256ELNS4_4UMMA5MajorE0ELSO_0ELNSN_7ScaleInE0ELSP_0EEEEEENS4_6LayoutISC_NS5_IJNSA_ILi0EEEST_ST_EEEEENS5_IJNS4_10UnderscoreESW_SW_EEEEENS4_13SM90_TMA_LOADENS4_14ComposedLayoutINS4_7SwizzleILi2ELi4ELi3EEENS4_18smem_ptr_flag_bitsILi16EEENSS_INS5_IJNSA_ILi8EEESG_EEENS5_IJSG_SB_EEEEEEEvNS4_8identityESZ_S19_vS1A_EENS_8epilogue10collective18CollectiveEpilogueINS1C_23Sm100TmaWarpSpecializedILi4ELi2ELi32ELb1ELb0EEEJSH_NS5_IJNSS_ISE_SB_EES1H_EEESI_SJ_SI_SJ_NS1C_6fusion15FusionCallbacksIS1G_NS1J_17LinearCombinationISI_fSI_fLNS_15FloatRoundStyleE2EEESH_S1I_JEEENS4_5SM1004TMEM4LOAD26SM100_TMEM_LOAD_16dp256b8xESZ_NS10_INS11_ILi3ELi4ELi3EEES14_NSS_INS5_IJS15_SE_EEENS5_IJSE_SB_EEEEEEENS4_17SM75_U32x4_LDSM_NENS4_14SM90_TMA_STOREES1X_NS4_17SM90_U32x4_STSM_NENS4_39AutoVectorizingCopyWithAssumedAlignmentILi128EEEEEEvvEEEEvNT_6ParamsE)
        /*0044*/ 	.word	0x00000000
.L_29:


//--------------------- .nv.compat                --------------------------
	.section	.nv.compat,"",@"SHT_CUDA_COMPAT_INFO"
	.align	4
        /*0000*/ 	.byte	0x02, 0x09, 0x01, 0x00, 0x02, 0x02, 0x02, 0x00, 0x02, 0x05, 0x05, 0x00, 0x03, 0x07, 0x01, 0x01
        /*0010*/ 	.byte	0x02, 0x03, 0x01, 0x00, 0x02, 0x06, 0x01, 0x00, 0x04, 0x0b, 0x08, 0x00, 0x09, 0x00, 0x00, 0x00
        /*0020*/ 	.byte	0x00, 0x00, 0x00, 0x00


//--------------------- .nv.info._ZN7cutlass13device_kernelINS_4gemm6kernel13GemmUniversalIN4cute5tupleIJiiiiEEENS1_10collective13CollectiveMmaINS1_35MainloopSm100TmaUmmaWarpSpecializedILi2ELi2ELi4ENS5_IJNS4_1CILi1EEESB_SB_EEEEENS5_IJNSA_ILi64EEENSA_ILi256EEENSA_ILi32EEEEEENS_6half_tENS5_IJlSB_lEEESI_SJ_NS4_8TiledMMAINS4_8MMA_AtomIJNS4_20SM100_MMA_F16BF16_SSISI_SI_fLi64ELi256ELNS4_4UMMA5MajorE0ELSO_0ELNSN_7ScaleInE0ELSP_0EEEEEENS4_6LayoutISC_NS5_IJNSA_ILi0EEEST_ST_EEEEENS5_IJNS4_10UnderscoreESW_SW_EEEEENS4_13SM90_TMA_LOADENS4_14ComposedLayoutINS4_7SwizzleILi2ELi4ELi3EEENS4_18smem_ptr_flag_bitsILi16EEENSS_INS5_IJNSA_ILi8EEESG_EEENS5_IJSG_SB_EEEEEEEvNS4_8identityESZ_S19_vS1A_EENS_8epilogue10collective18CollectiveEpilogueINS1C_23Sm100TmaWarpSpecializedILi4ELi2ELi32ELb1ELb0EEEJSH_NS5_IJNSS_ISE_SB_EES1H_EEESI_SJ_SI_SJ_NS1C_6fusion15FusionCallbacksIS1G_NS1J_17LinearCombinationISI_fSI_fLNS_15FloatRoundStyleE2EEESH_S1I_JEEENS4_5SM1004TMEM4LOAD26SM100_TMEM_LOAD_16dp256b8xESZ_NS10_INS11_ILi3ELi4ELi3EEES14_NSS_INS5_IJS15_SE_EEENS5_IJSE_SB_EEEEEEENS4_17SM75_U32x4_LDSM_NENS4_14SM90_TMA_STOREES1X_NS4_17SM90_U32x4_STSM_NENS4_39AutoVectorizingCopyWithAssumedAlignmentILi128EEEEEEvvEEEEvNT_6ParamsE --------------------------
	.section	.nv.info._ZN7cutlass13device_kernelINS_4gemm6kernel13GemmUniversalIN4cute5tupleIJiiiiEEENS1_10collective13CollectiveMmaINS1_35MainloopSm100TmaUmmaWarpSpecializedILi2ELi2ELi4ENS5_IJNS4_1CILi1EEESB_SB_EEEEENS5_IJNSA_ILi64EEENSA_ILi256EEENSA_ILi32EEEEEENS_6half_tENS5_IJlSB_lEEESI_SJ_NS4_8TiledMMAINS4_8MMA_AtomIJNS4_20SM100_MMA_F16BF16_SSISI_SI_fLi64ELi256ELNS4_4UMMA5MajorE0ELSO_0ELNSN_7ScaleInE0ELSP_0EEEEEENS4_6LayoutISC_NS5_IJNSA_ILi0EEEST_ST_EEEEENS5_IJNS4_10UnderscoreESW_SW_EEEEENS4_13SM90_TMA_LOADENS4_14ComposedLayoutINS4_7SwizzleILi2ELi4ELi3EEENS4_18smem_ptr_flag_bitsILi16EEENSS_INS5_IJNSA_ILi8EEESG_EEENS5_IJSG_SB_EEEEEEEvNS4_8identityESZ_S19_vS1A_EENS_8epilogue10collective18CollectiveEpilogueINS1C_23Sm100TmaWarpSpecializedILi4ELi2ELi32ELb1ELb0EEEJSH_NS5_IJNSS_ISE_SB_EES1H_EEESI_SJ_SI_SJ_NS1C_6fusion15FusionCallbacksIS1G_NS1J_17LinearCombinationISI_fSI_fLNS_15FloatRoundStyleE2EEESH_S1I_JEEENS4_5SM1004TMEM4LOAD26SM100_TMEM_LOAD_16dp256b8xESZ_NS10_INS11_ILi3ELi4ELi3EEES14_NSS_INS5_IJS15_SE_EEENS5_IJSE_SB_EEEEEEENS4_17SM75_U32x4_LDSM_NENS4_14SM90_TMA_STOREES1X_NS4_17SM90_U32x4_STSM_NENS4_39AutoVectorizingCopyWithAssumedAlignmentILi128EEEEEEvvEEEEvNT_6ParamsE,"",@"SHT_CUDA_INFO"
	.sectionflags	@""
	.align	4


	//----- nvinfo : EIATTR_CUDA_API_VERSION
	.align		4
        /*0000*/ 	.byte	0x04, 0x37
        /*0002*/ 	.short	(.L_31 - .L_30)
.L_30:
        /*0004*/ 	.word	0x00000082


	//----- nvinfo : EIATTR_KPARAM_INFO
	.align		4
.L_31:
        /*0008*/ 	.byte	0x04, 0x17
        /*000a*/ 	.short	(.L_33 - .L_32)
.L_32:
        /*000c*/ 	.word	0x00000000
        /*0010*/ 	.short	0x0000
        /*0012*/ 	.short	0x0000
        /*0014*/ 	.byte	0x00, 0xf0, 0x01, 0x20


	//----- nvinfo : EIATTR_AT_ENTRY_FRAGMENTS
	.align		4
.L_33:
        /*0018*/ 	.byte	0x04, 0x4f
        /*001a*/ 	.short	(.L_35 - .L_34)


	//   ....[0]....
.L_34:
        /*001c*/ 	.word	0x00000006


	//----- nvinfo : EIATTR_RESERVED_SMEM_USED
	.align		4
.L_35:
        /*0020*/ 	.byte	0x01, 0x41
	.zero		2


	//----- nvinfo : EIATTR_SPARSE_MMA_MASK
	.align		4
        /*0024*/ 	.byte	0x03, 0x50
        /*0026*/ 	.short	0x0000


	//----- nvinfo : EIATTR_TCGEN05_1CTA_USED
	.align		4
        /*0028*/ 	.byte	0x01, 0x51
	.zero		2


	//----- nvinfo : EIATTR_MAXREG_COUNT
	.align		4
        /*002c*/ 	.byte	0x03, 0x1b
        /*002e*/ 	.short	0x00ff


	//----- nvinfo : EIATTR_NUM_BARRIERS
	.align		4
        /*0030*/ 	.byte	0x02, 0x4c
        /*0032*/ 	.byte	0x07
	.zero		1


	//----- nvinfo : EIATTR_EXTERNS
	.align		4
        /*0034*/ 	.byte	0x04, 0x0f
        /*0036*/ 	.short	(.L_37 - .L_36)


	//   ....[0]....
	.align		4
.L_36:
        /*0038*/ 	.word	index@(__assertfail)


	//----- nvinfo : EIATTR_MERCURY_ISA_VERSION
	.align		4
.L_37:
        /*003c*/ 	.byte	0x03, 0x5f
        /*003e*/ 	.short	0x0101


	//----- nvinfo : EIATTR_INT_WARP_WIDE_INSTR_OFFSETS
	.align		4
        /*0040*/ 	.byte	0x04, 0x31
        /*0042*/ 	.short	(.L_39 - .L_38)


	//   ....[0]....
.L_38:
        /*0044*/ 	.word	0x00001da0


	//   ....[1]....
        /*0048*/ 	.word	0x00003640


	//   ....[2]....
        /*004c*/ 	.word	0x00003670


	//   ....[3]....
        /*0050*/ 	.word	0x000036c0


	//   ....[4]....
        /*0054*/ 	.word	0x00003fe0


	//   ....[5]....
        /*0058*/ 	.word	0x00004040


	//   ....[6]....
        /*005c*/ 	.word	0x00004120


	//   ....[7]....
        /*0060*/ 	.word	0x00004190


	//   ....[8]....
        /*0064*/ 	.word	0x000042a0


	//   ....[9]....
        /*0068*/ 	.word	0x00004330


	//   ....[10]....
        /*006c*/ 	.word	0x00004500


	//   ....[11]....
        /*0070*/ 	.word	0x00004660


	//----- nvinfo : EIATTR_COOP_GROUP_MASK_REGIDS
	.align		4
.L_39:
        /*0074*/ 	.byte	0x04, 0x29
        /*0076*/ 	.short	(.L_41 - .L_40)


	//   ....[0]....
.L_40:
        /*0078*/ 	.word	0xffffffff


	//   ....[1]....
        /*007c*/ 	.word	0xffffffff


	//   ....[2]....
        /*0080*/ 	.word	0xffffffff


	//   ....[3]....
        /*0084*/ 	.word	0xffffffff


	//   ....[4]....
        /*0088*/ 	.word	0xffffffff


	//   ....[5]....
        /*008c*/ 	.word	0xffffffff


	//   ....[6]....
        /*0090*/ 	.word	0xffffffff


	//   ....[7]....
        /*0094*/ 	.word	0xffffffff


	//   ....[8]....
        /*0098*/ 	.word	0xffffffff


	//   ....[9]....
        /*009c*/ 	.word	0xffffffff


	//   ....[10]....
        /*00a0*/ 	.word	0xffffffff


	//   ....[11]....
        /*00a4*/ 	.word	0xffffffff


	//   ....[12]....
        /*00a8*/ 	.word	0xffffffff


	//----- nvinfo : EIATTR_COOP_GROUP_INSTR_OFFSETS
	.align		4
.L_41:
        /*00ac*/ 	.byte	0x04, 0x28
        /*00ae*/ 	.short	(.L_43 - .L_42)


	//   ....[0]....
.L_42:
        /*00b0*/ 	.word	0x00000090


	//   ....[1]....
        /*00b4*/ 	.word	0x000004d0


	//   ....[2]....
        /*00b8*/ 	.word	0x00000600


	//   ....[3]....
        /*00bc*/ 	.word	0x000007a0


	//   ....[4]....
        /*00c0*/ 	.word	0x000008a0


	//   ....[5]....
        /*00c4*/ 	.word	0x00000a10


	//   ....[6]....
        /*00c8*/ 	.word	0x00000bb0


	//   ....[7]....
        /*00cc*/ 	.word	0x00001c80


	//   ....[8]....
        /*00d0*/ 	.word	0x00002940


	//   ....[9]....
        /*00d4*/ 	.word	0x00002b50


	//   ....[10]....
        /*00d8*/ 	.word	0x00002b80


	//   ....[11]....
        /*00dc*/ 	.word	0x00003530


	//   ....[12]....
        /*00e0*/ 	.word	0x00003760


	//----- nvinfo : EIATTR_VRC_CTA_INIT_COUNT
	.align		4
.L_43:
        /*00e4*/ 	.byte	0x02, 0x4a
        /*00e6*/ 	.byte	0x80
	.zero		1


	//----- nvinfo : EIATTR_SYSCALL_OFFSETS
	.align		4
        /*00e8*/ 	.byte	0x04, 0x46
        /*00ea*/ 	.short	(.L_45 - .L_44)


	//   ....[0]....
.L_44:
        /*00ec*/ 	.word	0x00005110


	//   ....[1]....
        /*00f0*/ 	.word	0x00005200


	//   ....[2]....
        /*00f4*/ 	.word	0x00005a30


	//   ....[3]....
        /*00f8*/ 	.word	0x000066f0


	//   ....[4]....
        /*00fc*/ 	.word	0x00007350


	//   ....[5]....
        /*0100*/ 	.word	0x00007fb0


	//----- nvinfo : EIATTR_MBARRIER_INSTR_OFFSETS
	.align		4
.L_45:
        /*0104*/ 	.byte	0x04, 0x39
        /*0106*/ 	.short	(.L_47 - .L_46)


	//   ....[0]....
.L_46:
        /*0108*/ 	.word	0x000005b0
        /*010c*/ 	.word	0x000000ff
        /*0110*/ 	.word	0x00000000
        /*0114*/ 	.short	0x0100
        /*0116*/ 	.byte	0x05
	.zero		1


	//   ....[1]....
        /*0118*/ 	.word	0x000005c0
        /*011c*/ 	.word	0x000000ff
        /*0120*/ 	.word	0x00000010
        /*0124*/ 	.short	0x0100
        /*0126*/ 	.byte	0x05
	.zero		1


	//   ....[2]....
        /*0128*/ 	.word	0x000005d0
        /*012c*/ 	.word	0x000000ff
        /*0130*/ 	.word	0x00000008
        /*0134*/ 	.short	0x0100
        /*0136*/ 	.byte	0x05
	.zero		1


	//   ....[3]....
        /*0138*/ 	.word	0x000005e0
        /*013c*/ 	.word	0x000000ff
        /*0140*/ 	.word	0x00000018
        /*0144*/ 	.short	0x0100
        /*0146*/ 	.byte	0x05
	.zero		1


	//   ....[4]....
        /*0148*/ 	.word	0x00000710
        /*014c*/ 	.word	0x000000ff
        /*0150*/ 	.word	0x00000020
        /*0154*/ 	.short	0x0100
        /*0156*/ 	.byte	0x07
	.zero		1


	//   ....[5]....
        /*0158*/ 	.word	0x00000720
        /*015c*/ 	.word	0x000000ff
        /*0160*/ 	.word	0x00000040
        /*0164*/ 	.short	0x0100
        /*0166*/ 	.byte	0x07
	.zero		1


	//   ....[6]....
        /*0168*/ 	.word	0x00000730
        /*016c*/ 	.word	0x000000ff
        /*0170*/ 	.word	0x00000028
        /*0174*/ 	.short	0x0100
        /*0176*/ 	.byte	0x07
	.zero		1


	//   ....[7]....
        /*0178*/ 	.word	0x00000740
        /*017c*/ 	.word	0x000000ff
        /*0180*/ 	.word	0x00000048
        /*0184*/ 	.short	0x0100
        /*0186*/ 	.byte	0x07
	.zero		1


	//   ....[8]....
        /*0188*/ 	.word	0x00000750
        /*018c*/ 	.word	0x000000ff
        /*0190*/ 	.word	0x00000030
        /*0194*/ 	.short	0x0100
        /*0196*/ 	.byte	0x07
	.zero		1


	//   ....[9]....
        /*0198*/ 	.word	0x00000760
        /*019c*/ 	.word	0x000000ff
        /*01a0*/ 	.word	0x00000050
        /*01a4*/ 	.short	0x0100
        /*01a6*/ 	.byte	0x07
	.zero		1


	//   ....[10]....
        /*01a8*/ 	.word	0x00000770
        /*01ac*/ 	.word	0x000000ff
        /*01b0*/ 	.word	0x00000038
        /*01b4*/ 	.short	0x0100
        /*01b6*/ 	.byte	0x07
	.zero		1


	//   ....[11]....
        /*01b8*/ 	.word	0x00000780
        /*01bc*/ 	.word	0x000000ff
        /*01c0*/ 	.word	0x00000058
        /*01c4*/ 	.short	0x0100
        /*01c6*/ 	.byte	0x07
	.zero		1


	//   ....[12]....
        /*01c8*/ 	.word	0x00000870
        /*01cc*/ 	.word	0x000000ff
        /*01d0*/ 	.word	0x00000060
        /*01d4*/ 	.short	0x0100
        /*01d6*/ 	.byte	0x05
	.zero		1


	//   ....[13]....
        /*01d8*/ 	.word	0x00000880
        /*01dc*/ 	.word	0x000000ff
        /*01e0*/ 	.word	0x00000068
        /*01e4*/ 	.short	0x0100
        /*01e6*/ 	.byte	0x05
	.zero		1


	//   ....[14]....
        /*01e8*/ 	.word	0x000009c0
        /*01ec*/ 	.word	0x000000ff
        /*01f0*/ 	.word	0x00000070
        /*01f4*/ 	.short	0x0100
        /*01f6*/ 	.byte	0x05
	.zero		1


	//   ....[15]....
        /*01f8*/ 	.word	0x000009d0
        /*01fc*/ 	.word	0x000000ff
        /*0200*/ 	.word	0x00000080
        /*0204*/ 	.short	0x0100
        /*0206*/ 	.byte	0x05
	.zero		1


	//   ....[16]....
        /*0208*/ 	.word	0x000009e0
        /*020c*/ 	.word	0x000000ff
        /*0210*/ 	.word	0x00000078
        /*0214*/ 	.short	0x0100
        /*0216*/ 	.byte	0x05
	.zero		1


	//   ....[17]....
        /*0218*/ 	.word	0x000009f0
        /*021c*/ 	.word	0x000000ff
        /*0220*/ 	.word	0x00000088
        /*0224*/ 	.short	0x0100
        /*0226*/ 	.byte	0x05
	.zero		1


	//   ....[18]....
        /*0228*/ 	.word	0x00000b20
        /*022c*/ 	.word	0x000000ff
        /*0230*/ 	.word	0x00000090
        /*0234*/ 	.short	0x0100
        /*0236*/ 	.byte	0x07
	.zero		1


	//   ....[19]....
        /*0238*/ 	.word	0x00000b30
        /*023c*/ 	.word	0x000000ff
        /*0240*/ 	.word	0x000000b0
        /*0244*/ 	.short	0x0100
        /*0246*/ 	.byte	0x07
	.zero		1


	//   ....[20]....
        /*0248*/ 	.word	0x00000b40
        /*024c*/ 	.word	0x000000ff
        /*0250*/ 	.word	0x00000098
        /*0254*/ 	.short	0x0100
        /*0256*/ 	.byte	0x07
	.zero		1


	//   ....[21]....
        /*0258*/ 	.word	0x00000b50
        /*025c*/ 	.word	0x000000ff
        /*0260*/ 	.word	0x000000b8
        /*0264*/ 	.short	0x0100
        /*0266*/ 	.byte	0x07
	.zero		1


	//   ....[22]....
        /*0268*/ 	.word	0x00000b60
        /*026c*/ 	.word	0x000000ff
        /*0270*/ 	.word	0x000000a0
        /*0274*/ 	.short	0x0100
        /*0276*/ 	.byte	0x07
	.zero		1


	//   ....[23]....
        /*0278*/ 	.word	0x00000b70
        /*027c*/ 	.word	0x000000ff
        /*0280*/ 	.word	0x000000c0
        /*0284*/ 	.short	0x0100
        /*0286*/ 	.byte	0x07
	.zero		1


	//   ....[24]....
        /*0288*/ 	.word	0x00000b80
        /*028c*/ 	.word	0x000000ff
        /*0290*/ 	.word	0x000000a8
        /*0294*/ 	.short	0x0100
        /*0296*/ 	.byte	0x07
	.zero		1


	//   ....[25]....
        /*0298*/ 	.word	0x00000b90
        /*029c*/ 	.word	0x000000ff
        /*02a0*/ 	.word	0x000000c8
        /*02a4*/ 	.short	0x0100
        /*02a6*/ 	.byte	0x07
	.zero		1


	//   ....[26]....
        /*02a8*/ 	.word	0x00000c80
        /*02ac*/ 	.word	0x000000ff
        /*02b0*/ 	.word	0x000000d0
        /*02b4*/ 	.short	0x0100
        /*02b6*/ 	.byte	0x05
	.zero		1


	//   ....[27]....
        /*02b8*/ 	.word	0x00000c90
        /*02bc*/ 	.word	0x000000ff
        /*02c0*/ 	.word	0x000000e0
        /*02c4*/ 	.short	0x0100
        /*02c6*/ 	.byte	0x05
	.zero		1


	//   ....[28]....
        /*02c8*/ 	.word	0x00000ca0
        /*02cc*/ 	.word	0x000000ff
        /*02d0*/ 	.word	0x000000d8
        /*02d4*/ 	.short	0x0100
        /*02d6*/ 	.byte	0x05
	.zero		1


	//   ....[29]....
        /*02d8*/ 	.word	0x00000cb0
        /*02dc*/ 	.word	0x000000ff
        /*02e0*/ 	.word	0x000000e8
        /*02e4*/ 	.short	0x0100
        /*02e6*/ 	.byte	0x05
	.zero		1


	//   ....[30]....
        /*02e8*/ 	.word	0x00001580
        /*02ec*/ 	.word	0x00000002
        /*02f0*/ 	.word	0x000000e0
        /*02f4*/ 	.short	0x010a
        /*02f6*/ 	.byte	0xff
	.zero		1


	//   ....[31]....
        /*02f8*/ 	.word	0x000015b0
        /*02fc*/ 	.word	0x00000002
        /*0300*/ 	.word	0x000000d0
        /*0304*/ 	.short	0x0101
        /*0306*/ 	.byte	0xff
	.zero		1


	//   ....[32]....
        /*0308*/ 	.word	0x00001680
        /*030c*/ 	.word	0x000000ff
        /*0310*/ 	.word	0x00000010
        /*0314*/ 	.short	0x010a
        /*0316*/ 	.byte	0x08
	.zero		1


	//   ....[33]....
        /*0318*/ 	.word	0x00001720
        /*031c*/ 	.word	0x000000ff
        /*0320*/ 	.word	0x00000010
        /*0324*/ 	.short	0x010a
        /*0326*/ 	.byte	0x21
	.zero		1


	//   ....[34]....
        /*0328*/ 	.word	0x00001870
        /*032c*/ 	.word	0x000000ff
        /*0330*/ 	.word	0x00000010
        /*0334*/ 	.short	0x010a
        /*0336*/ 	.byte	0x08
	.zero		1


	//   ....[35]....
        /*0338*/ 	.word	0x00001980
        /*033c*/ 	.word	0x000000ff
        /*0340*/ 	.word	0x00000068
        /*0344*/ 	.short	0x0101
        /*0346*/ 	.byte	0x04
	.zero		1


	//   ....[36]....
        /*0348*/ 	.word	0x000019a0
        /*034c*/ 	.word	0x000000ff
        /*0350*/ 	.word	0x00000010
        /*0354*/ 	.short	0x010a
        /*0356*/ 	.byte	0x08
	.zero		1


	//   ....[37]....
        /*0358*/ 	.word	0x00001a20
        /*035c*/ 	.word	0x000000ff
        /*0360*/ 	.word	0x00000010
        /*0364*/ 	.short	0x010a
        /*0366*/ 	.byte	0x11
	.zero		1


	//   ....[38]....
        /*0368*/ 	.word	0x00001b70
        /*036c*/ 	.word	0x000000ff
        /*0370*/ 	.word	0x00000010
        /*0374*/ 	.short	0x010a
        /*0376*/ 	.byte	0x08
	.zero		1


	//   ....[39]....
        /*0378*/ 	.word	0x00001cb0
        /*037c*/ 	.word	0x00000002
        /*0380*/ 	.word	0x00000070
        /*0384*/ 	.short	0x010a
        /*0386*/ 	.byte	0xff
	.zero		1


	//   ....[40]....
        /*0388*/ 	.word	0x00001d70
        /*038c*/ 	.word	0x00000002
        /*0390*/ 	.word	0x00000000
        /*0394*/ 	.short	0x0101
        /*0396*/ 	.byte	0xff
	.zero		1


	//   ....[41]....
        /*0398*/ 	.word	0x000022d0
        /*039c*/ 	.word	0x000000ff
        /*03a0*/ 	.word	0x00000000
        /*03a4*/ 	.short	0x010a
        /*03a6*/ 	.byte	0x04
	.zero		1


	//   ....[42]....
        /*03a8*/ 	.word	0x00002370
        /*03ac*/ 	.word	0x00000000
        /*03b0*/ 	.word	0x00000000
        /*03b4*/ 	.short	0x010a
        /*03b6*/ 	.byte	0xff
	.zero		1


	//   ....[43]....
        /*03b8*/ 	.word	0x00002490
        /*03bc*/ 	.word	0x00000000
        /*03c0*/ 	.word	0x000000d0
        /*03c4*/ 	.short	0x010a
        /*03c6*/ 	.byte	0xff
	.zero		1


	//   ....[44]....
        /*03c8*/ 	.word	0x00002500
        /*03cc*/ 	.word	0x00000000
        /*03d0*/ 	.word	0x00000000
        /*03d4*/ 	.short	0x0101
        /*03d6*/ 	.byte	0xff
	.zero		1


	//   ....[45]....
        /*03d8*/ 	.word	0x00002520
        /*03dc*/ 	.word	0x000000ff
        /*03e0*/ 	.word	0x00000080
        /*03e4*/ 	.short	0x010a
        /*03e6*/ 	.byte	0x05
	.zero		1


	//   ....[46]....
        /*03e8*/ 	.word	0x00002640
        /*03ec*/ 	.word	0x00000000
        /*03f0*/ 	.word	0x00000070
        /*03f4*/ 	.short	0x010a
        /*03f6*/ 	.byte	0xff
	.zero		1


	//   ....[47]....
        /*03f8*/ 	.word	0x00002740
        /*03fc*/ 	.word	0x00000000
        /*0400*/ 	.word	0x00000000
        /*0404*/ 	.short	0x0101
        /*0406*/ 	.byte	0xff
	.zero		1


	//   ....[48]....
        /*0408*/ 	.word	0x000027d0
        /*040c*/ 	.word	0x000000ff
        /*0410*/ 	.word	0x00000080
        /*0414*/ 	.short	0x0106
        /*0416*/ 	.byte	0x05
	.zero		1


	//   ....[49]....
        /*0418*/ 	.word	0x000027f0
        /*041c*/ 	.word	0x000000ff
        /*0420*/ 	.word	0x00000080
        /*0424*/ 	.short	0x010a
        /*0426*/ 	.byte	0x05
	.zero		1


	//   ....[50]....
        /*0428*/ 	.word	0x00002880
        /*042c*/ 	.word	0x000000ff
        /*0430*/ 	.word	0x00000080
        /*0434*/ 	.short	0x0106
        /*0436*/ 	.byte	0x04
	.zero		1


	//   ....[51]....
        /*0438*/ 	.word	0x000028c0
        /*043c*/ 	.word	0x00000000
        /*0440*/ 	.word	0x00000080
        /*0444*/ 	.short	0x010a
        /*0446*/ 	.byte	0xff
	.zero		1


	//   ....[52]....
        /*0448*/ 	.word	0x00002dc0
        /*044c*/ 	.word	0x00000000
        /*0450*/ 	.word	0x00000070
        /*0454*/ 	.short	0x010a
        /*0456*/ 	.byte	0xff
	.zero		1


	//   ....[53]....
        /*0458*/ 	.word	0x00002ec0
        /*045c*/ 	.word	0x00000003
        /*0460*/ 	.word	0x00000000
        /*0464*/ 	.short	0x0101
        /*0466*/ 	.byte	0xff
	.zero		1


	//   ....[54]....
        /*0468*/ 	.word	0x00002ed0
        /*046c*/ 	.word	0x000000ff
        /*0470*/ 	.word	0x00000000
        /*0474*/ 	.short	0x010a
        /*0476*/ 	.byte	0x04
	.zero		1


	//   ....[55]....
        /*0478*/ 	.word	0x00002f50
        /*047c*/ 	.word	0x000000ff
        /*0480*/ 	.word	0x000000b0
        /*0484*/ 	.short	0x010a
        /*0486*/ 	.byte	0x08
	.zero		1


	//   ....[56]....
        /*0488*/ 	.word	0x00003030
        /*048c*/ 	.word	0x000000ff
        /*0490*/ 	.word	0x00000000
        /*0494*/ 	.short	0x010a
        /*0496*/ 	.byte	0x07
	.zero		1


	//   ....[57]....
        /*0498*/ 	.word	0x00003170
        /*049c*/ 	.word	0x000000ff
        /*04a0*/ 	.word	0x00000000
        /*04a4*/ 	.short	0x010a
        /*04a6*/ 	.byte	0x04
	.zero		1


	//   ....[58]....
        /*04a8*/ 	.word	0x00003360
        /*04ac*/ 	.word	0x000000ff
        /*04b0*/ 	.word	0x00000000
        /*04b4*/ 	.short	0x010a
        /*04b6*/ 	.byte	0x05
	.zero		1


	//   ....[59]....
        /*04b8*/ 	.word	0x000033f0
        /*04bc*/ 	.word	0x000000ff
        /*04c0*/ 	.word	0x00000000
        /*04c4*/ 	.short	0x010a
        /*04c6*/ 	.byte	0x05
	.zero		1


	//   ....[60]....
        /*04c8*/ 	.word	0x00003480
        /*04cc*/ 	.word	0x000000ff
        /*04d0*/ 	.word	0x00000000
        /*04d4*/ 	.short	0x010a
        /*04d6*/ 	.byte	0x05
	.zero		1


	//   ....[61]....
        /*04d8*/ 	.word	0x00003510
        /*04dc*/ 	.word	0x000000ff
        /*04e0*/ 	.word	0x00000000
        /*04e4*/ 	.short	0x010a
        /*04e6*/ 	.byte	0x07
	.zero		1


	//   ....[62]....
        /*04e8*/ 	.word	0x00003990
        /*04ec*/ 	.word	0x00000000
        /*04f0*/ 	.word	0x00000070
        /*04f4*/ 	.short	0x010a
        /*04f6*/ 	.byte	0xff
	.zero		1


	//   ....[63]....
        /*04f8*/ 	.word	0x00003a50
        /*04fc*/ 	.word	0x00000000
        /*0500*/ 	.word	0x00000000
        /*0504*/ 	.short	0x0101
        /*0506*/ 	.byte	0xff
	.zero		1


	//   ....[64]....
        /*0508*/ 	.word	0x00003d70
        /*050c*/ 	.word	0x000000ff
        /*0510*/ 	.word	0x00000068
        /*0514*/ 	.short	0x010a
        /*0516*/ 	.byte	0x07
	.zero		1


	//   ....[65]....
        /*0518*/ 	.word	0x00003f60
        /*051c*/ 	.word	0x000000ff
        /*0520*/ 	.word	0x00000040
        /*0524*/ 	.short	0x010a
        /*0526*/ 	.byte	0x07
	.zero		1


	//   ....[66]....
        /*0528*/ 	.word	0x000040d0
        /*052c*/ 	.word	0x000000ff
        /*0530*/ 	.word	0x00000020
        /*0534*/ 	.short	0x010b
        /*0536*/ 	.byte	0x07
	.zero		1


	//   ....[67]....
        /*0538*/ 	.word	0x000040e0
        /*053c*/ 	.word	0x000000ff
        /*0540*/ 	.word	0x00000000
        /*0544*/ 	.short	0x0101
        /*0546*/ 	.byte	0x08
	.zero		1


	//   ....[68]....
        /*0548*/ 	.word	0x000040f0
        /*054c*/ 	.word	0x000000ff
        /*0550*/ 	.word	0x00000048
        /*0554*/ 	.short	0x010a
        /*0556*/ 	.byte	0x07
	.zero		1


	//   ....[69]....
        /*0558*/ 	.word	0x00004240
        /*055c*/ 	.word	0x000000ff
        /*0560*/ 	.word	0x00000028
        /*0564*/ 	.short	0x010b
        /*0566*/ 	.byte	0x07
	.zero		1


	//   ....[70]....
        /*0568*/ 	.word	0x00004250
        /*056c*/ 	.word	0x000000ff
        /*0570*/ 	.word	0x00000000
        /*0574*/ 	.short	0x0101
        /*0576*/ 	.byte	0x08
	.zero		1


	//   ....[71]....
        /*0578*/ 	.word	0x00004260
        /*057c*/ 	.word	0x000000ff
        /*0580*/ 	.word	0x00000050
        /*0584*/ 	.short	0x010a
        /*0586*/ 	.byte	0x07
	.zero		1


	//   ....[72]....
        /*0588*/ 	.word	0x000043e0
        /*058c*/ 	.word	0x000000ff
        /*0590*/ 	.word	0x00000030
        /*0594*/ 	.short	0x010b
        /*0596*/ 	.byte	0x07
	.zero		1


	//   ....[73]....
        /*0598*/ 	.word	0x00004420
        /*059c*/ 	.word	0x000000ff
        /*05a0*/ 	.word	0x00000000
        /*05a4*/ 	.short	0x0101
        /*05a6*/ 	.byte	0x08
	.zero		1


	//   ....[74]....
        /*05a8*/ 	.word	0x00004460
        /*05ac*/ 	.word	0x000000ff
        /*05b0*/ 	.word	0x00000058
        /*05b4*/ 	.short	0x010a
        /*05b6*/ 	.byte	0x07
	.zero		1


	//   ....[75]....
        /*05b8*/ 	.word	0x000046a0
        /*05bc*/ 	.word	0x000000ff
        /*05c0*/ 	.word	0x00000038
        /*05c4*/ 	.short	0x010b
        /*05c6*/ 	.byte	0x07
	.zero		1


	//   ....[76]....
        /*05c8*/ 	.word	0x000046c0
        /*05cc*/ 	.word	0x000000ff
        /*05d0*/ 	.word	0x00000000
        /*05d4*/ 	.short	0x0101
        /*05d6*/ 	.byte	0x0d
	.zero		1


	//   ....[77]....
        /*05d8*/ 	.word	0x000046f0
        /*05dc*/ 	.word	0x000000ff
        /*05e0*/ 	.word	0x00000040
        /*05e4*/ 	.short	0x010a
        /*05e6*/ 	.byte	0x07
	.zero		1


	//   ....[78]....
        /*05e8*/ 	.word	0x00004710
        /*05ec*/ 	.word	0x000000ff
        /*05f0*/ 	.word	0x00000048
        /*05f4*/ 	.short	0x010a
        /*05f6*/ 	.byte	0x07
	.zero		1


	//   ....[79]....
        /*05f8*/ 	.word	0x00004730
        /*05fc*/ 	.word	0x000000ff
        /*0600*/ 	.word	0x00000050
        /*0604*/ 	.short	0x010a
        /*0606*/ 	.byte	0x07
	.zero		1


	//   ....[80]....
        /*0608*/ 	.word	0x00004770
        /*060c*/ 	.word	0x00000000
        /*0610*/ 	.word	0x00000058
        /*0614*/ 	.short	0x010a
        /*0616*/ 	.byte	0xff
	.zero		1


	//   ....[81]....
        /*0618*/ 	.word	0x00004ad0
        /*061c*/ 	.word	0x00000000
        /*0620*/ 	.word	0x00000070
        /*0624*/ 	.short	0x010a
        /*0626*/ 	.byte	0xff
	.zero		1


	//   ....[82]....
        /*0628*/ 	.word	0x00004be0
        /*062c*/ 	.word	0x00000000
        /*0630*/ 	.word	0x00000000
        /*0634*/ 	.short	0x0101
        /*0636*/ 	.byte	0xff
	.zero		1


	//   ....[83]....
        /*0638*/ 	.word	0x00005660
        /*063c*/ 	.word	0x000000ff
        /*0640*/ 	.word	0x00000020
        /*0644*/ 	.short	0x010a
        /*0646*/ 	.byte	0x30
	.zero		1


	//   ....[84]....
        /*0648*/ 	.word	0x000056a0
        /*064c*/ 	.word	0x00000040
        /*0650*/ 	.word	0x00000090
        /*0654*/ 	.short	0x010a
        /*0656*/ 	.byte	0xff
	.zero		1


	//   ....[85]....
        /*0658*/ 	.word	0x00005810
        /*065c*/ 	.word	0x000000ff
        /*0660*/ 	.word	0x00000020
        /*0664*/ 	.short	0x010a
        /*0666*/ 	.byte	0x30
	.zero		1


	//   ....[86]....
        /*0668*/ 	.word	0x00005910
        /*066c*/ 	.word	0x00000040
        /*0670*/ 	.word	0x00000090
        /*0674*/ 	.short	0x010a
        /*0676*/ 	.byte	0xff
	.zero		1


	//   ....[87]....
        /*0678*/ 	.word	0x00006410
        /*067c*/ 	.word	0x00000000
        /*0680*/ 	.word	0x00000000
        /*0684*/ 	.short	0x0101
        /*0686*/ 	.byte	0xff
	.zero		1


	//   ....[88]....
        /*0688*/ 	.word	0x00006420
        /*068c*/ 	.word	0x00000002
        /*0690*/ 	.word	0x00000020
        /*0694*/ 	.short	0x010a
        /*0696*/ 	.byte	0xff
	.zero		1


	//   ....[89]....
        /*0698*/ 	.word	0x000064f0
        /*069c*/ 	.word	0x00000002
        /*06a0*/ 	.word	0x00000020
        /*06a4*/ 	.short	0x010a
        /*06a6*/ 	.byte	0xff
	.zero		1


	//   ....[90]....
        /*06a8*/ 	.word	0x00007070
        /*06ac*/ 	.word	0x0000004a
        /*06b0*/ 	.word	0x00000000
        /*06b4*/ 	.short	0x0101
        /*06b6*/ 	.byte	0xff
	.zero		1


	//   ....[91]....
        /*06b8*/ 	.word	0x00007090
        /*06bc*/ 	.word	0x00000000
        /*06c0*/ 	.word	0x00000020
        /*06c4*/ 	.short	0x010a
        /*06c6*/ 	.byte	0xff
	.zero		1


	//   ....[92]....
        /*06c8*/ 	.word	0x00007150
        /*06cc*/ 	.word	0x00000000
        /*06d0*/ 	.word	0x00000020
        /*06d4*/ 	.short	0x010a
        /*06d6*/ 	.byte	0xff
	.zero		1


	//   ....[93]....
        /*06d8*/ 	.word	0x00007cd0
        /*06dc*/ 	.word	0x0000004a
        /*06e0*/ 	.word	0x00000000
        /*06e4*/ 	.short	0x0101
        /*06e6*/ 	.byte	0xff
	.zero		1


	//   ....[94]....
        /*06e8*/ 	.word	0x00007cf0
        /*06ec*/ 	.word	0x00000002
        /*06f0*/ 	.word	0x00000020
        /*06f4*/ 	.short	0x010a
        /*06f6*/ 	.byte	0xff
	.zero		1


	//   ....[95]....
        /*06f8*/ 	.word	0x00007db0
        /*06fc*/ 	.word	0x00000002
        /*0700*/ 	.word	0x00000020
        /*0704*/ 	.short	0x010a
        /*0706*/ 	.byte	0xff
	.zero		1


	//   ....[96]....
        /*0708*/ 	.word	0x00008110
        /*070c*/ 	.word	0x000000ff
        /*0710*/ 	.word	0x00000000
        /*0714*/ 	.short	0x0101
        /*0716*/ 	.byte	0x05
	.zero		1


	//   ....[97]....
        /*0718*/ 	.word	0x00008990
        /*071c*/ 	.word	0x00000000
        /*0720*/ 	.word	0x00000000
        /*0724*/ 	.short	0x0101
        /*0726*/ 	.byte	0xff
	.zero		1


	//   ....[98]....
        /*0728*/ 	.word	0x00008c00
        /*072c*/ 	.word	0x000000ff
        /*0730*/ 	.word	0x00000000
        /*0734*/ 	.short	0x0101
        /*0736*/ 	.byte	0x04
	.zero		1


	//   ....[99]....
        /*0738*/ 	.word	0x00008c20
        /*073c*/ 	.word	0x00000002
        /*0740*/ 	.word	0x000000e0
        /*0744*/ 	.short	0x010a
        /*0746*/ 	.byte	0xff
	.zero		1


	//   ....[100]....
        /*0748*/ 	.word	0x00008c80
        /*074c*/ 	.word	0x00000002
        /*0750*/ 	.word	0x00000010
        /*0754*/ 	.short	0x010a
        /*0756*/ 	.byte	0xff
	.zero		1


	//   ....[101]....
        /*0758*/ 	.word	0x00008ce0
        /*075c*/ 	.word	0x00000002
        /*0760*/ 	.word	0x00000010
        /*0764*/ 	.short	0x010a
        /*0766*/ 	.byte	0xff
	.zero		1


	//   ....[102]....
        /*0768*/ 	.word	0x00008d30
        /*076c*/ 	.word	0x00000002
        /*0770*/ 	.word	0x00000070
        /*0774*/ 	.short	0x010a
        /*0776*/ 	.byte	0xff
	.zero		1


	//   ....[103]....
        /*0778*/ 	.word	0x00008d90
        /*077c*/ 	.word	0x00000000
        /*0780*/ 	.word	0x00000000
        /*0784*/ 	.short	0x010a
        /*0786*/ 	.byte	0xff
	.zero		1


	//   ....[104]....
        /*0788*/ 	.word	0x00008de0
        /*078c*/ 	.word	0x00000000
        /*0790*/ 	.word	0x000000d0
        /*0794*/ 	.short	0x010a
        /*0796*/ 	.byte	0xff
	.zero		1


	//   ....[105]....
        /*0798*/ 	.word	0x00008e40
        /*079c*/ 	.word	0x00000000
        /*07a0*/ 	.word	0x00000080
        /*07a4*/ 	.short	0x010a
        /*07a6*/ 	.byte	0xff
	.zero		1


	//   ....[106]....
        /*07a8*/ 	.word	0x00008e90
        /*07ac*/ 	.word	0x00000000
        /*07b0*/ 	.word	0x00000070
        /*07b4*/ 	.short	0x010a
        /*07b6*/ 	.byte	0xff
	.zero		1


	//   ....[107]....
        /*07b8*/ 	.word	0x00008ef0
        /*07bc*/ 	.word	0x00000000
        /*07c0*/ 	.word	0x00000080
        /*07c4*/ 	.short	0x010a
        /*07c6*/ 	.byte	0xff
	.zero		1


	//   ....[108]....
        /*07c8*/ 	.word	0x00008f40
        /*07cc*/ 	.word	0x00000000
        /*07d0*/ 	.word	0x00000070
        /*07d4*/ 	.short	0x010a
        /*07d6*/ 	.byte	0xff
	.zero		1


	//   ....[109]....
        /*07d8*/ 	.word	0x00008fa0
        /*07dc*/ 	.word	0x00000002
        /*07e0*/ 	.word	0x000000b0
        /*07e4*/ 	.short	0x010a
        /*07e6*/ 	.byte	0xff
	.zero		1


	//   ....[110]....
        /*07e8*/ 	.word	0x00009000
        /*07ec*/ 	.word	0x00000000
        /*07f0*/ 	.word	0x00000000
        /*07f4*/ 	.short	0x010a
        /*07f6*/ 	.byte	0xff
	.zero		1


	//   ....[111]....
        /*07f8*/ 	.word	0x00009060
        /*07fc*/ 	.word	0x00000000
        /*0800*/ 	.word	0x00000000
        /*0804*/ 	.short	0x010a
        /*0806*/ 	.byte	0xff
	.zero		1


	//   ....[112]....
        /*0808*/ 	.word	0x000090c0
        /*080c*/ 	.word	0x00000000
        /*0810*/ 	.word	0x00000000
        /*0814*/ 	.short	0x010a
        /*0816*/ 	.byte	0xff
	.zero		1


	//   ....[113]....
        /*0818*/ 	.word	0x00009120
        /*081c*/ 	.word	0x00000000
        /*0820*/ 	.word	0x00000000
        /*0824*/ 	.short	0x010a
        /*0826*/ 	.byte	0xff
	.zero		1


	//   ....[114]....
        /*0828*/ 	.word	0x00009180
        /*082c*/ 	.word	0x00000000
        /*0830*/ 	.word	0x00000000
        /*0834*/ 	.short	0x010a
        /*0836*/ 	.byte	0xff
	.zero		1


	//   ....[115]....
        /*0838*/ 	.word	0x000091d0
        /*083c*/ 	.word	0x00000000
        /*0840*/ 	.word	0x00000070
        /*0844*/ 	.short	0x010a
        /*0846*/ 	.byte	0xff
	.zero		1


	//   ....[116]....
        /*0848*/ 	.word	0x00009230
        /*084c*/ 	.word	0x00000000
        /*0850*/ 	.word	0x00000068
        /*0854*/ 	.short	0x010a
        /*0856*/ 	.byte	0xff
	.zero		1


	//   ....[117]....
        /*0858*/ 	.word	0x00009290
        /*085c*/ 	.word	0x00000000
        /*0860*/ 	.word	0x00000040
        /*0864*/ 	.short	0x010a
        /*0866*/ 	.byte	0xff
	.zero		1


	//   ....[118]....
        /*0868*/ 	.word	0x000092f0
        /*086c*/ 	.word	0x00000000
        /*0870*/ 	.word	0x00000048
        /*0874*/ 	.short	0x010a
        /*0876*/ 	.byte	0xff
	.zero		1


	//   ....[119]....
        /*0878*/ 	.word	0x00009350
        /*087c*/ 	.word	0x00000000
        /*0880*/ 	.word	0x00000050
        /*0884*/ 	.short	0x010a
        /*0886*/ 	.byte	0xff
	.zero		1


	//   ....[120]....
        /*0888*/ 	.word	0x000093b0
        /*088c*/ 	.word	0x00000000
        /*0890*/ 	.word	0x00000058
        /*0894*/ 	.short	0x010a
        /*0896*/ 	.byte	0xff
	.zero		1


	//   ....[121]....
        /*0898*/ 	.word	0x00009410
        /*089c*/ 	.word	0x00000000
        /*08a0*/ 	.word	0x00000040
        /*08a4*/ 	.short	0x010a
        /*08a6*/ 	.byte	0xff
	.zero		1


	//   ....[122]....
        /*08a8*/ 	.word	0x00009470
        /*08ac*/ 	.word	0x00000000
        /*08b0*/ 	.word	0x00000048
        /*08b4*/ 	.short	0x010a
        /*08b6*/ 	.byte	0xff
	.zero		1


	//   ....[123]....
        /*08b8*/ 	.word	0x000094d0
        /*08bc*/ 	.word	0x00000000
        /*08c0*/ 	.word	0x00000050
        /*08c4*/ 	.short	0x010a
        /*08c6*/ 	.byte	0xff
	.zero		1


	//   ....[124]....
        /*08c8*/ 	.word	0x00009520
        /*08cc*/ 	.word	0x00000000
        /*08d0*/ 	.word	0x00000070
        /*08d4*/ 	.short	0x010a
        /*08d6*/ 	.byte	0xff
	.zero		1


	//   ....[125]....
        /*08d8*/ 	.word	0x00009580
        /*08dc*/ 	.word	0x00000000
        /*08e0*/ 	.word	0x00000020
        /*08e4*/ 	.short	0x010a
        /*08e6*/ 	.byte	0xff
	.zero		1


	//   ....[126]....
        /*08e8*/ 	.word	0x000095d0
        /*08ec*/ 	.word	0x00000040
        /*08f0*/ 	.word	0x00000090
        /*08f4*/ 	.short	0x010a
        /*08f6*/ 	.byte	0xff
	.zero		1


	//   ....[127]....
        /*08f8*/ 	.word	0x00009620
        /*08fc*/ 	.word	0x00000002
        /*0900*/ 	.word	0x00000020
        /*0904*/ 	.short	0x010a
        /*0906*/ 	.byte	0xff
	.zero		1


	//   ....[128]....
        /*0908*/ 	.word	0x00009670
        /*090c*/ 	.word	0x00000000
        /*0910*/ 	.word	0x00000020
        /*0914*/ 	.short	0x010a
        /*0916*/ 	.byte	0xff
	.zero		1


	//   ....[129]....
        /*0918*/ 	.word	0x000096c0
        /*091c*/ 	.word	0x00000002
        /*0920*/ 	.word	0x00000020
        /*0924*/ 	.short	0x010a
        /*0926*/ 	.byte	0xff
	.zero		1


	//----- nvinfo : EIATTR_NUM_MBARRIERS
	.align		4
.L_47:
        /*0928*/ 	.byte	0x03, 0x38
        /*092a*/ 	.short	0x001e


	//----- nvinfo : EIATTR_EXIT_INSTR_OFFSETS
	.align		4
        /*092c*/ 	.byte	0x04, 0x1c
        /*092e*/ 	.short	(.L_49 - .L_48)


	//   ....[0]....
.L_48:
        /*0930*/ 	.word	0x000023a0


	//   ....[1]....
        /*0934*/ 	.word	0x00002890


	//   ....[2]....
        /*0938*/ 	.word	0x000028f0


	//   ....[3]....
        /*093c*/ 	.word	0x00003770


	//   ....[4]....
        /*0940*/ 	.word	0x000047a0


	//   ....[5]....
        /*0944*/ 	.word	0x000047e0


	//   ....[6]....
        /*0948*/ 	.word	0x00008af0


	//   ....[7]....
        /*094c*/ 	.word	0x00008b70


	//   ....[8]....
        /*0950*/ 	.word	0x00008ba0


	//   ....[9]....
        /*0954*/ 	.word	0x00008c10


	//----- nvinfo : EIATTR_MAX_THREADS
	.align		4
.L_49:
        /*0958*/ 	.byte	0x04, 0x05
        /*095a*/ 	.short	(.L_51 - .L_50)
.L_50:
        /*095c*/ 	.word	0x00000100
        /*0960*/ 	.word	0x00000001
        /*0964*/ 	.word	0x00000001


	//----- nvinfo : EIATTR_CRS_STACK_SIZE
	.align		4
.L_51:
        /*0968*/ 	.byte	0x04, 0x1e
        /*096a*/ 	.short	(.L_53 - .L_52)
.L_52:
        /*096c*/ 	.word	0x00000000


	//----- nvinfo : EIATTR_CBANK_PARAM_SIZE
	.align		4
.L_53:
        /*0970*/ 	.byte	0x03, 0x19
        /*0972*/ 	.short	0x0800


	//----- nvinfo : EIATTR_PARAM_CBANK
	.align		4
        /*0974*/ 	.byte	0x04, 0x0a
        /*0976*/ 	.short	(.L_55 - .L_54)
	.align		4
.L_54:
        /*0978*/ 	.word	index@(.nv.constant0._ZN7cutlass13device_kernelINS_4gemm6kernel13GemmUniversalIN4cute5tupleIJiiiiEEENS1_10collective13CollectiveMmaINS1_35MainloopSm100TmaUmmaWarpSpecializedILi2ELi2ELi4ENS5_IJNS4_1CILi1EEESB_SB_EEEEENS5_IJNSA_ILi64EEENSA_ILi256EEENSA_ILi32EEEEEENS_6half_tENS5_IJlSB_lEEESI_SJ_NS4_8TiledMMAINS4_8MMA_AtomIJNS4_20SM100_MMA_F16BF16_SSISI_SI_fLi64ELi256ELNS4_4UMMA5MajorE0ELSO_0ELNSN_7ScaleInE0ELSP_0EEEEEENS4_6LayoutISC_NS5_IJNSA_ILi0EEEST_ST_EEEEENS5_IJNS4_10UnderscoreESW_SW_EEEEENS4_13SM90_TMA_LOADENS4_14ComposedLayoutINS4_7SwizzleILi2ELi4ELi3EEENS4_18smem_ptr_flag_bitsILi16EEENSS_INS5_IJNSA_ILi8EEESG_EEENS5_IJSG_SB_EEEEEEEvNS4_8identityESZ_S19_vS1A_EENS_8epilogue10collective18CollectiveEpilogueINS1C_23Sm100TmaWarpSpecializedILi4ELi2ELi32ELb1ELb0EEEJSH_NS5_IJNSS_ISE_SB_EES1H_EEESI_SJ_SI_SJ_NS1C_6fusion15FusionCallbacksIS1G_NS1J_17LinearCombinationISI_fSI_fLNS_15FloatRoundStyleE2EEESH_S1I_JEEENS4_5SM1004TMEM4LOAD26SM100_TMEM_LOAD_16dp256b8xESZ_NS10_INS11_ILi3ELi4ELi3EEES14_NSS_INS5_IJS15_SE_EEENS5_IJSE_SB_EEEEEEENS4_17SM75_U32x4_LDSM_NENS4_14SM90_TMA_STOREES1X_NS4_17SM90_U32x4_STSM_NENS4_39AutoVectorizingCopyWithAssumedAlignmentILi128EEEEEEvvEEEEvNT_6ParamsE)
        /*097c*/ 	.short	0x0380
        /*097e*/ 	.short	0x0800


	//----- nvinfo : EIATTR_SW_WAR
	.align		4
.L_55:
        /*0980*/ 	.byte	0x04, 0x36
        /*0982*/ 	.short	(.L_57 - .L_56)
.L_56:
        /*0984*/ 	.word	0x00000008
.L_57:


//--------------------- .nv.callgraph             --------------------------
	.section	.nv.callgraph,"",@"SHT_CUDA_CALLGRAPH"
	.align	4
	.sectionentsize	8
	.align		4
        /*0000*/ 	.word	0x00000000
	.align		4
        /*0004*/ 	.word	0xffffffff
	.align		4
        /*0008*/ 	.word	index@(_ZN7cutlass13device_kernelINS_4gemm6kernel13GemmUniversalIN4cute5tupleIJiiiiEEENS1_10collective13CollectiveMmaINS1_35MainloopSm100TmaUmmaWarpSpecializedILi2ELi2ELi4ENS5_IJNS4_1CILi1EEESB_SB_EEEEENS5_IJNSA_ILi64EEENSA_ILi256EEENSA_ILi32EEEEEENS_6half_tENS5_IJlSB_lEEESI_SJ_NS4_8TiledMMAINS4_8MMA_AtomIJNS4_20SM100_MMA_F16BF16_SSISI_SI_fLi64ELi256ELNS4_4UMMA5MajorE0ELSO_0ELNSN_7ScaleInE0ELSP_0EEEEEENS4_6LayoutISC_NS5_IJNSA_ILi0EEEST_ST_EEEEENS5_IJNS4_10UnderscoreESW_SW_EEEEENS4_13SM90_TMA_LOADENS4_14ComposedLayoutINS4_7SwizzleILi2ELi4ELi3EEENS4_18smem_ptr_flag_bitsILi16EEENSS_INS5_IJNSA_ILi8EEESG_EEENS5_IJSG_SB_EEEEEEEvNS4_8identityESZ_S19_vS1A_EENS_8epilogue10collective18CollectiveEpilogueINS1C_23Sm100TmaWarpSpecializedILi4ELi2ELi32ELb1ELb0EEEJSH_NS5_IJNSS_ISE_SB_EES1H_EEESI_SJ_SI_SJ_NS1C_6fusion15FusionCallbacksIS1G_NS1J_17LinearCombinationISI_fSI_fLNS_15FloatRoundStyleE2EEESH_S1I_JEEENS4_5SM1004TMEM4LOAD26SM100_TMEM_LOAD_16dp256b8xESZ_NS10_INS11_ILi3ELi4ELi3EEES14_NSS_INS5_IJS15_SE_EEENS5_IJSE_SB_EEEEEEENS4_17SM75_U32x4_LDSM_NENS4_14SM90_TMA_STOREES1X_NS4_17SM90_U32x4_STSM_NENS4_39AutoVectorizingCopyWithAssumedAlignmentILi128EEEEEEvvEEEEvNT_6ParamsE)
	.align		4
        /*000c*/ 	.word	index@(__assertfail)
	.align		4
        /*0010*/ 	.word	0x00000000
	.align		4
        /*0014*/ 	.word	0xfffffffe
	.align		4
        /*0018*/ 	.word	0x00000000
	.align		4
        /*001c*/ 	.word	0xfffffffd
	.align		4
        /*0020*/ 	.word	0x00000000
	.align		4
        /*0024*/ 	.word	0xfffffffc


//--------------------- .nv.constant4             --------------------------
	.section	.nv.constant4,"a",@progbits
	.align	8
	.align		8
.nv.constant4:
        /*0000*/ 	.dword	__assertfail
	.align		8
        /*0008*/ 	.dword	__unnamed_1
	.align		8
        /*0010*/ 	.dword	__unnamed_2
	.align		8
        /*0018*/ 	.dword	_ZN40_INTERNAL_d92a1723_4_k_cu_2bc510ea_165034cuda3std3__45__cpo5beginE
	.align		8
        /*0020*/ 	.dword	_ZN40_INTERNAL_d92a1723_4_k_cu_2bc510ea_165034cuda3std3__45__cpo3endE
	.align		8
        /*0028*/ 	.dword	_ZN40_INTERNAL_d92a1723_4_k_cu_2bc510ea_165034cuda3std3__45__cpo6cbeginE
	.align		8
        /*0030*/ 	.dword	_ZN40_INTERNAL_d92a1723_4_k_cu_2bc510ea_165034cuda3std3__45__cpo4cendE
	.align		8
        /*0038*/ 	.dword	_ZN40_INTERNAL_d92a1723_4_k_cu_2bc510ea_165034cuda3std3__442_GLOBAL__N__d92a1723_4_k_cu_2bc510ea_165036ignoreE
	.align		8
        /*0040*/ 	.dword	_ZN40_INTERNAL_d92a1723_4_k_cu_2bc510ea_165034cuda3std3__419piecewise_constructE
	.align		8
        /*0048*/ 	.dword	_ZN40_INTERNAL_d92a1723_4_k_cu_2bc510ea_165034cuda3std3__48in_placeE
	.align		8
        /*0050*/ 	.dword	_ZN40_INTERNAL_d92a1723_4_k_cu_2bc510ea_165034cuda3std6ranges3__45__cpo4swapE
	.align		8
        /*0058*/ 	.dword	_ZN40_INTERNAL_d92a1723_4_k_cu_2bc510ea_165034cuda3std6ranges3__45__cpo9iter_moveE
	.align		8
        /*0060*/ 	.dword	_ZN40_INTERNAL_d92a1723_4_k_cu_2bc510ea_165034cute7productE
	.align		8
        /*0068*/ 	.dword	_ZN40_INTERNAL_d92a1723_4_k_cu_2bc510ea_165034cute1_E
	.align		8
        /*0070*/ 	.dword	$str$25
	.align		8
        /*0078*/ 	.dword	$str$26
	.align		8
        /*0080*/ 	.dword	$str$27
	.align		8
        /*0088*/ 	.dword	$str$28


//--------------------- .text._ZN7cutlass13device_kernelINS_4gemm6kernel13GemmUniversalIN4cute5tupleIJiiiiEEENS1_10collective13CollectiveMmaINS1_35MainloopSm100TmaUmmaWarpSpecializedILi2ELi2ELi4ENS5_IJNS4_1CILi1EEESB_SB_EEEEENS5_IJNSA_ILi64EEENSA_ILi256EEENSA_ILi32EEEEEENS_6half_tENS5_IJlSB_lEEESI_SJ_NS4_8TiledMMAINS4_8MMA_AtomIJNS4_20SM100_MMA_F16BF16_SSISI_SI_fLi64ELi256ELNS4_4UMMA5MajorE0ELSO_0ELNSN_7ScaleInE0ELSP_0EEEEEENS4_6LayoutISC_NS5_IJNSA_ILi0EEEST_ST_EEEEENS5_IJNS4_10UnderscoreESW_SW_EEEEENS4_13SM90_TMA_LOADENS4_14ComposedLayoutINS4_7SwizzleILi2ELi4ELi3EEENS4_18smem_ptr_flag_bitsILi16EEENSS_INS5_IJNSA_ILi8EEESG_EEENS5_IJSG_SB_EEEEEEEvNS4_8identityESZ_S19_vS1A_EENS_8epilogue10collective18CollectiveEpilogueINS1C_23Sm100TmaWarpSpecializedILi4ELi2ELi32ELb1ELb0EEEJSH_NS5_IJNSS_ISE_SB_EES1H_EEESI_SJ_SI_SJ_NS1C_6fusion15FusionCallbacksIS1G_NS1J_17LinearCombinationISI_fSI_fLNS_15FloatRoundStyleE2EEESH_S1I_JEEENS4_5SM1004TMEM4LOAD26SM100_TMEM_LOAD_16dp256b8xESZ_NS10_INS11_ILi3ELi4ELi3EEES14_NSS_INS5_IJS15_SE_EEENS5_IJSE_SB_EEEEEEENS4_17SM75_U32x4_LDSM_NENS4_14SM90_TMA_STOREES1X_NS4_17SM90_U32x4_STSM_NENS4_39AutoVectorizingCopyWithAssumedAlignmentILi128EEEEEEvvEEEEvNT_6ParamsE --------------------------
	.section	.text._ZN7cutlass13device_kernelINS_4gemm6kernel13GemmUniversalIN4cute5tupleIJiiiiEEENS1_10collective13CollectiveMmaINS1_35MainloopSm100TmaUmmaWarpSpecializedILi2ELi2ELi4ENS5_IJNS4_1CILi1EEESB_SB_EEEEENS5_IJNSA_ILi64EEENSA_ILi256EEENSA_ILi32EEEEEENS_6half_tENS5_IJlSB_lEEESI_SJ_NS4_8TiledMMAINS4_8MMA_AtomIJNS4_20SM100_MMA_F16BF16_SSISI_SI_fLi64ELi256ELNS4_4UMMA5MajorE0ELSO_0ELNSN_7ScaleInE0ELSP_0EEEEEENS4_6LayoutISC_NS5_IJNSA_ILi0EEEST_ST_EEEEENS5_IJNS4_10UnderscoreESW_SW_EEEEENS4_13SM90_TMA_LOADENS4_14ComposedLayoutINS4_7SwizzleILi2ELi4ELi3EEENS4_18smem_ptr_flag_bitsILi16EEENSS_INS5_IJNSA_ILi8EEESG_EEENS5_IJSG_SB_EEEEEEEvNS4_8identityESZ_S19_vS1A_EENS_8epilogue10collective18CollectiveEpilogueINS1C_23Sm100TmaWarpSpecializedILi4ELi2ELi32ELb1ELb0EEEJSH_NS5_IJNSS_ISE_SB_EES1H_EEESI_SJ_SI_SJ_NS1C_6fusion15FusionCallbacksIS1G_NS1J_17LinearCombinationISI_fSI_fLNS_15FloatRoundStyleE2EEESH_S1I_JEEENS4_5SM1004TMEM4LOAD26SM100_TMEM_LOAD_16dp256b8xESZ_NS10_INS11_ILi3ELi4ELi3EEES14_NSS_INS5_IJS15_SE_EEENS5_IJSE_SB_EEEEEEENS4_17SM75_U32x4_LDSM_NENS4_14SM90_TMA_STOREES1X_NS4_17SM90_U32x4_STSM_NENS4_39AutoVectorizingCopyWithAssumedAlignmentILi128EEEEEEvvEEEEvNT_6ParamsE,"ax",@progbits
	.align	128
.text._ZN7cutlass13device_kernelINS_4gemm6kernel13GemmUniversalIN4cute5tupleIJiiiiEEENS1_10collective13CollectiveMmaINS1_35MainloopSm100TmaUmmaWarpSpecializedILi2ELi2ELi4ENS5_IJNS4_1CILi1EEESB_SB_EEEEENS5_IJNSA_ILi64EEENSA_ILi256EEENSA_ILi32EEEEEENS_6half_tENS5_IJlSB_lEEESI_SJ_NS4_8TiledMMAINS4_8MMA_AtomIJNS4_20SM100_MMA_F16BF16_SSISI_SI_fLi64ELi256ELNS4_4UMMA5MajorE0ELSO_0ELNSN_7ScaleInE0ELSP_0EEEEEENS4_6LayoutISC_NS5_IJNSA_ILi0EEEST_ST_EEEEENS5_IJNS4_10UnderscoreESW_SW_EEEEENS4_13SM90_TMA_LOADENS4_14ComposedLayoutINS4_7SwizzleILi2ELi4ELi3EEENS4_18smem_ptr_flag_bitsILi16EEENSS_INS5_IJNSA_ILi8EEESG_EEENS5_IJSG_SB_EEEEEEEvNS4_8identityESZ_S19_vS1A_EENS_8epilogue10collective18CollectiveEpilogueINS1C_23Sm100TmaWarpSpecializedILi4ELi2ELi32ELb1ELb0EEEJSH_NS5_IJNSS_ISE_SB_EES1H_EEESI_SJ_SI_SJ_NS1C_6fusion15FusionCallbacksIS1G_NS1J_17LinearCombinationISI_fSI_fLNS_15FloatRoundStyleE2EEESH_S1I_JEEENS4_5SM1004TMEM4LOAD26SM100_TMEM_LOAD_16dp256b8xESZ_NS10_INS11_ILi3ELi4ELi3EEES14_NSS_INS5_IJS15_SE_EEENS5_IJSE_SB_EEEEEEENS4_17SM75_U32x4_LDSM_NENS4_14SM90_TMA_STOREES1X_NS4_17SM90_U32x4_STSM_NENS4_39AutoVectorizingCopyWithAssumedAlignmentILi128EEEEEEvvEEEEvNT_6ParamsE:
        .type           _ZN7cutlass13device_kernelINS_4gemm6kernel13GemmUniversalIN4cute5tupleIJiiiiEEENS1_10collective13CollectiveMmaINS1_35MainloopSm100TmaUmmaWarpSpecializedILi2ELi2ELi4ENS5_IJNS4_1CILi1EEESB_SB_EEEEENS5_IJNSA_ILi64EEENSA_ILi256EEENSA_ILi32EEEEEENS_6half_tENS5_IJlSB_lEEESI_SJ_NS4_8TiledMMAINS4_8MMA_AtomIJNS4_20SM100_MMA_F16BF16_SSISI_SI_fLi64ELi256ELNS4_4UMMA5MajorE0ELSO_0ELNSN_7ScaleInE0ELSP_0EEEEEENS4_6LayoutISC_NS5_IJNSA_ILi0EEEST_ST_EEEEENS5_IJNS4_10UnderscoreESW_SW_EEEEENS4_13SM90_TMA_LOADENS4_14ComposedLayoutINS4_7SwizzleILi2ELi4ELi3EEENS4_18smem_ptr_flag_bitsILi16EEENSS_INS5_IJNSA_ILi8EEESG_EEENS5_IJSG_SB_EEEEEEEvNS4_8identityESZ_S19_vS1A_EENS_8epilogue10collective18CollectiveEpilogueINS1C_23Sm100TmaWarpSpecializedILi4ELi2ELi32ELb1ELb0EEEJSH_NS5_IJNSS_ISE_SB_EES1H_EEESI_SJ_SI_SJ_NS1C_6fusion15FusionCallbacksIS1G_NS1J_17LinearCombinationISI_fSI_fLNS_15FloatRoundStyleE2EEESH_S1I_JEEENS4_5SM1004TMEM4LOAD26SM100_TMEM_LOAD_16dp256b8xESZ_NS10_INS11_ILi3ELi4ELi3EEES14_NSS_INS5_IJS15_SE_EEENS5_IJSE_SB_EEEEEEENS4_17SM75_U32x4_LDSM_NENS4_14SM90_TMA_STOREES1X_NS4_17SM90_U32x4_STSM_NENS4_39AutoVectorizingCopyWithAssumedAlignmentILi128EEEEEEvvEEEEvNT_6ParamsE,@function
        .size           _ZN7cutlass13device_kernelINS_4gemm6kernel13GemmUniversalIN4cute5tupleIJiiiiEEENS1_10collective13CollectiveMmaINS1_35MainloopSm100TmaUmmaWarpSpecializedILi2ELi2ELi4ENS5_IJNS4_1CILi1EEESB_SB_EEEEENS5_IJNSA_ILi64EEENSA_ILi256EEENSA_ILi32EEEEEENS_6half_tENS5_IJlSB_lEEESI_SJ_NS4_8TiledMMAINS4_8MMA_AtomIJNS4_20SM100_MMA_F16BF16_SSISI_SI_fLi64ELi256ELNS4_4UMMA5MajorE0ELSO_0ELNSN_7ScaleInE0ELSP_0EEEEEENS4_6LayoutISC_NS5_IJNSA_ILi0EEEST_ST_EEEEENS5_IJNS4_10UnderscoreESW_SW_EEEEENS4_13SM90_TMA_LOADENS4_14ComposedLayoutINS4_7SwizzleILi2ELi4ELi3EEENS4_18smem_ptr_flag_bitsILi16EEENSS_INS5_IJNSA_ILi8EEESG_EEENS5_IJSG_SB_EEEEEEEvNS4_8identityESZ_S19_vS1A_EENS_8epilogue10collective18CollectiveEpilogueINS1C_23Sm100TmaWarpSpecializedILi4ELi2ELi32ELb1ELb0EEEJSH_NS5_IJNSS_ISE_SB_EES1H_EEESI_SJ_SI_SJ_NS1C_6fusion15FusionCallbacksIS1G_NS1J_17LinearCombinationISI_fSI_fLNS_15FloatRoundStyleE2EEESH_S1I_JEEENS4_5SM1004TMEM4LOAD26SM100_TMEM_LOAD_16dp256b8xESZ_NS10_INS11_ILi3ELi4ELi3EEES14_NSS_INS5_IJS15_SE_EEENS5_IJSE_SB_EEEEEEENS4_17SM75_U32x4_LDSM_NENS4_14SM90_TMA_STOREES1X_NS4_17SM90_U32x4_STSM_NENS4_39AutoVectorizingCopyWithAssumedAlignmentILi128EEEEEEvvEEEEvNT_6ParamsE,(.L_x_170 - _ZN7cutlass13device_kernelINS_4gemm6kernel13GemmUniversalIN4cute5tupleIJiiiiEEENS1_10collective13CollectiveMmaINS1_35MainloopSm100TmaUmmaWarpSpecializedILi2ELi2ELi4ENS5_IJNS4_1CILi1EEESB_SB_EEEEENS5_IJNSA_ILi64EEENSA_ILi256EEENSA_ILi32EEEEEENS_6half_tENS5_IJlSB_lEEESI_SJ_NS4_8TiledMMAINS4_8MMA_AtomIJNS4_20SM100_MMA_F16BF16_SSISI_SI_fLi64ELi256ELNS4_4UMMA5MajorE0ELSO_0ELNSN_7ScaleInE0ELSP_0EEEEEENS4_6LayoutISC_NS5_IJNSA_ILi0EEEST_ST_EEEEENS5_IJNS4_10UnderscoreESW_SW_EEEEENS4_13SM90_TMA_LOADENS4_14ComposedLayoutINS4_7SwizzleILi2ELi4ELi3EEENS4_18smem_ptr_flag_bitsILi16EEENSS_INS5_IJNSA_ILi8EEESG_EEENS5_IJSG_SB_EEEEEEEvNS4_8identityESZ_S19_vS1A_EENS_8epilogue10collective18CollectiveEpilogueINS1C_23Sm100TmaWarpSpecializedILi4ELi2ELi32ELb1ELb0EEEJSH_NS5_IJNSS_ISE_SB_EES1H_EEESI_SJ_SI_SJ_NS1C_6fusion15FusionCallbacksIS1G_NS1J_17LinearCombinationISI_fSI_fLNS_15FloatRoundStyleE2EEESH_S1I_JEEENS4_5SM1004TMEM4LOAD26SM100_TMEM_LOAD_16dp256b8xESZ_NS10_INS11_ILi3ELi4ELi3EEES14_NSS_INS5_IJS15_SE_EEENS5_IJSE_SB_EEEEEEENS4_17SM75_U32x4_LDSM_NENS4_14SM90_TMA_STOREES1X_NS4_17SM90_U32x4_STSM_NENS4_39AutoVectorizingCopyWithAssumedAlignmentILi128EEEEEEvvEEEEvNT_6ParamsE)
        .other          _ZN7cutlass13device_kernelINS_4gemm6kernel13GemmUniversalIN4cute5tupleIJiiiiEEENS1_10collective13CollectiveMmaINS1_35MainloopSm100TmaUmmaWarpSpecializedILi2ELi2ELi4ENS5_IJNS4_1CILi1EEESB_SB_EEEEENS5_IJNSA_ILi64EEENSA_ILi256EEENSA_ILi32EEEEEENS_6half_tENS5_IJlSB_lEEESI_SJ_NS4_8TiledMMAINS4_8MMA_AtomIJNS4_20SM100_MMA_F16BF16_SSISI_SI_fLi64ELi256ELNS4_4UMMA5MajorE0ELSO_0ELNSN_7ScaleInE0ELSP_0EEEEEENS4_6LayoutISC_NS5_IJNSA_ILi0EEEST_ST_EEEEENS5_IJNS4_10UnderscoreESW_SW_EEEEENS4_13SM90_TMA_LOADENS4_14ComposedLayoutINS4_7SwizzleILi2ELi4ELi3EEENS4_18smem_ptr_flag_bitsILi16EEENSS_INS5_IJNSA_ILi8EEESG_EEENS5_IJSG_SB_EEEEEEEvNS4_8identityESZ_S19_vS1A_EENS_8epilogue10collective18CollectiveEpilogueINS1C_23Sm100TmaWarpSpecializedILi4ELi2ELi32ELb1ELb0EEEJSH_NS5_IJNSS_ISE_SB_EES1H_EEESI_SJ_SI_SJ_NS1C_6fusion15FusionCallbacksIS1G_NS1J_17LinearCombinationISI_fSI_fLNS_15FloatRoundStyleE2EEESH_S1I_JEEENS4_5SM1004TMEM4LOAD26SM100_TMEM_LOAD_16dp256b8xESZ_NS10_INS11_ILi3ELi4ELi3EEES14_NSS_INS5_IJS15_SE_EEENS5_IJSE_SB_EEEEEEENS4_17SM75_U32x4_LDSM_NENS4_14SM90_TMA_STOREES1X_NS4_17SM90_U32x4_STSM_NENS4_39AutoVectorizingCopyWithAssumedAlignmentILi128EEEEEEvvEEEEvNT_6ParamsE,@"STO_CUDA_ENTRY STV_DEFAULT"
_ZN7cutlass13device_kernelINS_4gemm6kernel13GemmUniversalIN4cute5tupleIJiiiiEEENS1_10collective13CollectiveMmaINS1_35MainloopSm100TmaUmmaWarpSpecializedILi2ELi2ELi4ENS5_IJNS4_1CILi1EEESB_SB_EEEEENS5_IJNSA_ILi64EEENSA_ILi256EEENSA_ILi32EEEEEENS_6half_tENS5_IJlSB_lEEESI_SJ_NS4_8TiledMMAINS4_8MMA_AtomIJNS4_20SM100_MMA_F16BF16_SSISI_SI_fLi64ELi256ELNS4_4UMMA5MajorE0ELSO_0ELNSN_7ScaleInE0ELSP_0EEEEEENS4_6LayoutISC_NS5_IJNSA_ILi0EEEST_ST_EEEEENS5_IJNS4_10UnderscoreESW_SW_EEEEENS4_13SM90_TMA_LOADENS4_14ComposedLayoutINS4_7SwizzleILi2ELi4ELi3EEENS4_18smem_ptr_flag_bitsILi16EEENSS_INS5_IJNSA_ILi8EEESG_EEENS5_IJSG_SB_EEEEEEEvNS4_8identityESZ_S19_vS1A_EENS_8epilogue10collective18CollectiveEpilogueINS1C_23Sm100TmaWarpSpecializedILi4ELi2ELi32ELb1ELb0EEEJSH_NS5_IJNSS_ISE_SB_EES1H_EEESI_SJ_SI_SJ_NS1C_6fusion15FusionCallbacksIS1G_NS1J_17LinearCombinationISI_fSI_fLNS_15FloatRoundStyleE2EEESH_S1I_JEEENS4_5SM1004TMEM4LOAD26SM100_TMEM_LOAD_16dp256b8xESZ_NS10_INS11_ILi3ELi4ELi3EEES14_NSS_INS5_IJS15_SE_EEENS5_IJSE_SB_EEEEEEENS4_17SM75_U32x4_LDSM_NENS4_14SM90_TMA_STOREES1X_NS4_17SM90_U32x4_STSM_NENS4_39AutoVectorizingCopyWithAssumedAlignmentILi128EEEEEEvvEEEEvNT_6ParamsE:
[----:B------:R-:W1:Y:S01]  /*0000*/  LDC R1, c[0x0][0x37c] ;  /* 0x0000df00ff017b82 */ /* 0x000e620000000800 */
[----:B------:R-:W2:Y:S01]  /*0010*/  S2R R101, SR_TID.X ;  /* 0x0000000000657919 */ /* 0x000ea20000002100 */
[----:B------:R-:W3:Y:S01]  /*0020*/  LDCU.64 UR4, c[0x0][0x890] ;  /* 0x00011200ff0477ac */ /* 0x000ee20008000a00 */
[----:B------:R-:W-:Y:S02]  /*0030*/  PRMT R88, RZ, 0x7610, R88 ;  /* 0x00007610ff587816 */ /* 0x000fe40000000058 */
[----:B------:R-:W-:Y:S01]  /*0040*/  ELECT P5, URZ, PT ;  /* 0x0000000000ff782f */ /* 0x000fe200038a0000 */
[----:B------:R-:W4:Y:S01]  /*0050*/  LDCU.64 UR46, c[0x0][0x358] ;  /* 0x00006b00ff2e77ac */ /* 0x000f220008000a00 */
[----:B---3--:R-:W-:-:S04]  /*0060*/  UISETP.NE.U32.AND UP0, UPT, UR4, URZ, UPT ;  /* 0x000000ff0400728c */ /* 0x008fc8000bf05070 */
[----:B------:R-:W-:Y:S01]  /*0070*/  UISETP.NE.AND.EX UP0, UPT, UR5, URZ, UPT, UP0 ;  /* 0x000000ff0500728c */ /* 0x000fe2000bf05300 */
[----:B--2---:R-:W-:-:S05]  /*0080*/  SHF.R.U32.HI R93, RZ, 0x5, R101 ;  /* 0x00000005ff5d7819 */ /* 0x004fca0000011665 */
[----:B------:R-:W2:Y:S02]  /*0090*/  SHFL.IDX PT, R0, R93, RZ, 0x1f ;  /* 0x00001fff5d007589 */ /* 0x000ea400000e0000 */
[----:B--2---:R-:W-:Y:S01]  /*00a0*/  R2UR UR8, R0 ;  /* 0x00000000000872ca */ /* 0x004fe200000e0000 */
[----:B-1--4-:R-:W-:-:S14]  /*00b0*/  BRA.U UP0, `(.L_x_0) ;  /* 0x00000001002c7547 */ /* 0x012fdc000b800000 */
[----:B------:R-:W1:Y:S02]  /*00c0*/  LDCU.64 UR6, c[0x0][0x888] ;  /* 0x00011100ff0677ac */ /* 0x000e640008000a00 */
[----:B-1----:R-:W-:-:S04]  /*00d0*/  UISETP.NE.U32.AND UP0, UPT, UR6, URZ, UPT ;  /* 0x000000ff0600728c */ /* 0x002fc8000bf05070 */
[----:B------:R-:W-:-:S09]  /*00e0*/  UISETP.NE.AND.EX UP0, UPT, UR7, URZ, UPT, UP0 ;  /* 0x000000ff0700728c */ /* 0x000fd2000bf05300 */
[----:B------:R-:W-:Y:S05]  /*00f0*/  BRA.U !UP0, `(.L_x_1) ;  /* 0x0000000108107547 */ /* 0x000fea000b800000 */
[----:B------:R-:W1:Y:S02]  /*0100*/  LDC.64 R2, c[0x0][0x888] ;  /* 0x00022200ff027b82 */ /* 0x000e640000000a00 */
[----:B-1----:R1:W5:Y:S01]  /*0110*/  LDG.E R49, desc[UR46][R2.64] ;  /* 0x0000002e02317981 */ /* 0x002362000c1e1900 */
[----:B------:R-:W-:Y:S01]  /*0120*/  HFMA2 R88, -RZ, RZ, 0, 5.9604644775390625e-08 ;  /* 0x00000001ff587431 */ /* 0x000fe200000001ff */
[----:B------:R-:W-:Y:S05]  /*0130*/  BRA `(.L_x_0) ;  /* 0x00000000000c7947 */ /* 0x000fea0003800000 */
.L_x_1:
[----:B------:R-:W1:Y:S01]  /*0140*/  LDCU UR6, c[0x0][0x880] ;  /* 0x00011000ff0677ac */ /* 0x000e620008000800 */
[----:B------:R-:W-:Y:S01]  /*0150*/  HFMA2 R88, -RZ, RZ, 0, 5.9604644775390625e-08 ;  /* 0x00000001ff587431 */ /* 0x000fe200000001ff */
[----:B-1----:R-:W-:-:S07]  /*0160*/  MOV R49, UR6 ;  /* 0x0000000600317c02 */ /* 0x002fce0008000f00 */
.L_x_0:
[----:B------:R-:W2:Y:S02]  /*0170*/  LDCU.64 UR6, c[0x0][0x8b0] ;  /* 0x00011600ff0677ac */ /* 0x000ea40008000a00 */
[----:B--2---:R-:W-:-:S04]  /*0180*/  UISETP.NE.U32.AND UP0, UPT, UR6, URZ, UPT ;  /* 0x000000ff0600728c */ /* 0x004fc8000bf05070 */
[----:B------:R-:W-:-:S09]  /*0190*/  UISETP.NE.AND.EX UP0, UPT, UR7, URZ, UPT, UP0 ;  /* 0x000000ff0700728c */ /* 0x000fd2000bf05300 */
[----:B------:R-:W-:Y:S05]  /*01a0*/  BRA.U UP0, `(.L_x_2) ;  /* 0x0000000100247547 */ /* 0x000fea000b800000 */
[----:B------:R-:W2:Y:S02]  /*01b0*/  LDCU.64 UR6, c[0x0][0x8a8] ;  /* 0x00011500ff0677ac */ /* 0x000ea40008000a00 */
[----:B--2---:R-:W-:-:S04]  /*01c0*/  UISETP.NE.U32.AND UP0, UPT, UR6, URZ, UPT ;  /* 0x000000ff0600728c */ /* 0x004fc8000bf05070 */
[----:B------:R-:W-:-:S09]  /*01d0*/  UISETP.NE.AND.EX UP0, UPT, UR7, URZ, UPT, UP0 ;  /* 0x000000ff0700728c */ /* 0x000fd2000bf05300 */
[----:B------:R-:W-:Y:S05]  /*01e0*/  BRA.U !UP0, `(.L_x_3) ;  /* 0x00000001080c7547 */ /* 0x000fea000b800000 */
[----:B-1----:R-:W1:Y:S02]  /*01f0*/  LDC.64 R2, c[0x0][0x8a8] ;  /* 0x00022a00ff027b82 */ /* 0x002e640000000a00 */
[----:B-1----:R2:W5:Y:S01]  /*0200*/  LDG.E R47, desc[UR46][R2.64] ;  /* 0x0000002e022f7981 */ /* 0x002562000c1e1900 */
[----:B------:R-:W-:Y:S05]  /*0210*/  BRA `(.L_x_2) ;  /* 0x0000000000087947 */ /* 0x000fea0003800000 */
.L_x_3:
[----:B------:R-:W2:Y:S02]  /*0220*/  LDCU UR6, c[0x0][0x8a0] ;  /* 0x00011400ff0677ac */ /* 0x000ea40008000800 */
[----:B--2---:R-:W-:Y:S02]  /*0230*/  MOV R47, UR6 ;  /* 0x00000006002f7c02 */ /* 0x004fe40008000f00 */
.L_x_2:
[----:B------:R-:W-:Y:S01]  /*0240*/  IMAD.U32 R0, RZ, RZ, UR8 ;  /* 0x00000008ff007e24 */ /* 0x000fe2000f8e00ff */
[----:B------:R-:W-:Y:S04]  /*0250*/  BSSY.RECONVERGENT B0, `(.L_x_4) ;  /* 0x000000c000007945 */ /* 0x000fe80003800200 */
[C---:B------:R-:W-:Y:S02]  /*0260*/  ISETP.NE.OR P1, PT, R0.reuse, 0x1, !P5 ;  /* 0x000000010000780c */ /* 0x040fe40006f25670 */
[----:B------:R-:W-:-:S11]  /*0270*/  ISETP.NE.OR P0, PT, R0, 0x3, !P5 ;  /* 0x000000030000780c */ /* 0x000fd60006f05670 */
[----:B------:R-:W-:Y:S05]  /*0280*/  @P1 BRA `(.L_x_5) ;  /* 0x0000000000201947 */ /* 0x000fea0003800000 */
[----:B------:R-:W3:Y:S02]  /*0290*/  LDCU.64 UR6, c[0x0][0x348] ;  /* 0x00006900ff0677ac */ /* 0x000ee40008000a00 */
[----:B---3--:R-:W-:Y:S02]  /*02a0*/  UIADD3 UR10, UP1, UPT, UR6, 0x80, URZ ;  /* 0x00000080060a7890 */ /* 0x008fe4000ff3e0ff */
[----:B------:R-:W-:Y:S02]  /*02b0*/  UIADD3 UR6, UP0, UPT, UR6, 0x180, URZ ;  /* 0x0000018006067890 */ /* 0x000fe4000ff1e0ff */
[----:B------:R-:W-:Y:S02]  /*02c0*/  UIADD3.X UR11, UPT, UPT, URZ, UR7, URZ, UP1, !UPT ;  /* 0x00000007ff0b7290 */ /* 0x000fe40008ffe4ff */
[----:B------:R-:W-:-:S07]  /*02d0*/  UIADD3.X UR7, UPT, UPT, URZ, UR7, URZ, UP0, !UPT ;  /* 0x00000007ff077290 */ /* 0x000fce00087fe4ff */
[----:B------:R3:W-:Y:S02]  /*02e0*/  UTMACCTL.PF [UR10] ;  /* 0x000000000a0079b9 */ /* 0x0007e40008040000 */
[----:B------:R3:W-:Y:S02]  /*02f0*/  UTMACCTL.PF [UR6] ;  /* 0x00000000060079b9 */ /* 0x0007e40008040000 */
[----:B---3--:R-:W-:Y:S01]  /*0300*/  NOP ;  /* 0x0000000000007918 */ /* 0x008fe20000000000 */
.L_x_5:
[----:B------:R-:W-:Y:S05]  /*0310*/  BSYNC.RECONVERGENT B0 ;  /* 0x0000000000007941 */ /* 0x000fea0003800200 */
.L_x_4:
[----:B------:R-:W-:Y:S04]  /*0320*/  BSSY.RECONVERGENT B0, `(.L_x_6) ;  /* 0x000000a000007945 */ /* 0x000fe80003800200 */
        /* <DEDUP_REMOVED lines=9> */
.L_x_7:
[----:B------:R-:W-:Y:S05]  /*03c0*/  BSYNC.RECONVERGENT B0 ;  /* 0x0000000000007941 */ /* 0x000fea0003800200 */
.L_x_6:
[----:B------:R-:W3:Y:S01]  /*03d0*/  LDCU.64 UR6, c[0x0][0x888] ;  /* 0x00011100ff0677ac */ /* 0x000ee20008000a00 */
[----:B------:R-:W-:Y:S02]  /*03e0*/  UISETP.EQ.U32.AND UP1, UPT, UR4, URZ, UPT ;  /* 0x000000ff0400728c */ /* 0x000fe4000bf22070 */
[----:B------:R-:W-:Y:S02]  /*03f0*/  UPLOP3.LUT UP2, UPT, UPT, UPT, UPT, 0x80, 0x8 ;  /* 0x000000000008789c */ /* 0x000fe40003f4f070 */
[----:B---3--:R-:W-:-:S04]  /*0400*/  UISETP.NE.U32.AND UP0, UPT, UR6, URZ, UPT ;  /* 0x000000ff0600728c */ /* 0x008fc8000bf05070 */
[----:B------:R-:W-:-:S04]  /*0410*/  UISETP.NE.AND.EX UP0, UPT, UR7, URZ, UPT, UP0 ;  /* 0x000000ff0700728c */ /* 0x000fc8000bf05300 */
[----:B------:R-:W-:-:S04]  /*0420*/  UISETP.EQ.OR.EX UP3, UPT, UR5, URZ, !UP0, UP1 ;  /* 0x000000ff0500728c */ /* 0x000fc8000c762710 */
[----:B------:R-:W-:-:S05]  /*0430*/  UP2UR UR50, UPR, URZ, 0x8 ;  /* 0x00000008ff327883 */ /* 0x000fca0008000000 */
[----:B------:R-:W-:Y:S07]  /*0440*/  BRA.U !UP3, `(.L_x_8) ;  /* 0x000000010b207547 */ /* 0x000fee000b800000 */
[----:B------:R-:W-:Y:S01]  /*0450*/  UISETP.NE.U32.AND UP2, UPT, UR4, URZ, UPT ;  /* 0x000000ff0400728c */ /* 0x000fe2000bf45070 */
[----:B-----5:R-:W-:Y:S01]  /*0460*/  FSETP.NEU.AND P0, PT, R49, RZ, PT ;  /* 0x000000ff3100720b */ /* 0x020fe20003f0d000 */
[----:B------:R-:W-:Y:S02]  /*0470*/  USEL UR4, URZ, 0xffffffff, UP0 ;  /* 0xffffffffff047887 */ /* 0x000fe40008000000 */
[----:B------:R-:W-:-:S10]  /*0480*/  UISETP.NE.AND.EX UP2, UPT, UR5, URZ, UPT, UP2 ;  /* 0x000000ff0500728c */ /* 0x000fd4000bf45320 */
[----:B------:R-:W-:Y:S01]  /*0490*/  VOTEU.ANY UP1, P0 ;  /* 0x0000000000ff7886 */ /* 0x000fe20000020100 */
[----:B------:R-:W-:-:S04]  /*04a0*/  @!UP2 USEL UR4, URZ, 0xffffffff, UP1 ;  /* 0xffffffffff04a887 */ /* 0x000fc80008800000 */
[----:B------:R-:W-:-:S04]  /*04b0*/  ULOP3.LUT UR4, UR4, 0x1, URZ, 0xc0, !UPT ;  /* 0x0000000104047892 */ /* 0x000fc8000f8ec0ff */
[----:B------:R-:W-:-:S11]  /*04c0*/  UISETP.NE.U32.AND UP2, UPT, UR4, 0x1, UPT ;  /* 0x000000010400788c */ /* 0x000fd6000bf45070 */
.L_x_8:
[----:B-12---:R-:W1:Y:S01]  /*04d0*/  SHFL.IDX PT, R2, R93, RZ, 0x1f ;  /* 0x00001fff5d027589 */ /* 0x006e6200000e0000 */
[----:B------:R-:W-:-:S04]  /*04e0*/  UISETP.NE.AND UP1, UPT, UR8, 0x2, UPT ;  /* 0x000000020800788c */ /* 0x000fc8000bf25270 */
[----:B------:R-:W-:Y:S01]  /*04f0*/  USEL UR6, URZ, 0x1, UP1 ;  /* 0x00000001ff067887 */ /* 0x000fe20008800000 */
[----:B-1----:R-:W-:-:S13]  /*0500*/  ISETP.NE.AND P0, PT, R2, RZ, PT ;  /* 0x000000ff0200720c */ /* 0x002fda0003f05270 */
[----:B------:R-:W-:Y:S05]  /*0510*/  @P0 BRA `(.L_x_9) ;  /* 0x0000000000380947 */ /* 0x000fea0003800000 */
[----:B------:R-:W1:Y:S01]  /*0520*/  S2UR UR5, SR_CgaCtaId ;  /* 0x00000000000579c3 */ /* 0x000e620000008800 */
[----:B------:R-:W-:Y:S01]  /*0530*/  UMOV UR7, 0x400 ;  /* 0x0000040000077882 */ /* 0x000fe20000000000 */
[----:B------:R-:W-:Y:S01]  /*0540*/  UMOV UR4, 0x1 ;  /* 0x0000000100047882 */ /* 0x000fe20000000000 */
[----:B------:R-:W-:Y:S01]  /*0550*/  ELECT P0, URZ, PT ;  /* 0x0000000000ff782f */ /* 0x000fe20003800000 */
[----:B------:R-:W-:-:S04]  /*0560*/  UIADD3 UR10, UPT, UPT, -UR4, 0x100000, URZ ;  /* 0x00100000040a7890 */ /* 0x000fc8000fffe1ff */
[----:B------:R-:W-:Y:S02]  /*0570*/  USHF.L.U32 UR11, UR10, 0xb, URZ ;  /* 0x0000000b0a0b7899 */ /* 0x000fe400080006ff */
[----:B------:R-:W-:Y:S02]  /*0580*/  USHF.L.U32 UR10, UR10, 0x1, URZ ;  /* 0x000000010a0a7899 */ /* 0x000fe400080006ff */
[----:B-1----:R-:W-:Y:S01]  /*0590*/  ULEA UR5, UR5, UR7, 0x18 ;  /* 0x0000000705057291 */ /* 0x002fe2000f8ec0ff */
[----:B------:R-:W1:Y:S11]  /*05a0*/  FENCE.VIEW.ASYNC.S ;  /* 0x00000000000073c6 */ /* 0x000e760000000000 */
[----:B-1----:R1:W2:Y:S01]  /*05b0*/  SYNCS.EXCH.64 URZ, [UR5], UR10 ;  /* 0x0000000a05ff75b2 */ /* 0x0022a20008000100 */
[----:B------:R1:W3:Y:S01]  /*05c0*/  SYNCS.EXCH.64 URZ, [UR5+0x10], UR10 ;  /* 0x0000100a05ff75b2 */ /* 0x0002e20008000100 */
[----:B------:R1:W4:Y:S01]  /*05d0*/  SYNCS.EXCH.64 URZ, [UR5+0x8], UR10 ;  /* 0x0000080a05ff75b2 */ /* 0x0003220008000100 */
[----:B------:R1:W1:Y:S01]  /*05e0*/  SYNCS.EXCH.64 URZ, [UR5+0x18], UR10 ;  /* 0x0000180a05ff75b2 */ /* 0x0002620008000100 */
[----:B------:R-:W-:Y:S01]  /*05f0*/  NOP ;  /* 0x0000000000007918 */ /* 0x000fe20000000000 */
.L_x_9:
[----:B------:R-:W2:Y:S01]  /*0600*/  SHFL.IDX PT, R2, R93, RZ, 0x1f ;  /* 0x00001fff5d027589 */ /* 0x000ea200000e0000 */
[----:B------:R-:W-:Y:S01]  /*0610*/  NOP ;  /* 0x0000000000007918 */ /* 0x000fe20000000000 */
[----:B--2---:R-:W-:-:S13]  /*0620*/  ISETP.NE.AND P0, PT, R2, 0x1, PT ;  /* 0x000000010200780c */ /* 0x004fda0003f05270 */
[----:B------:R-:W-:Y:S05]  /*0630*/  @P0 BRA `(.L_x_10) ;  /* 0x0000000000580947 */ /* 0x000fea0003800000 */
[----:B------:R-:W2:Y:S01]  /*0640*/  S2UR UR7, SR_CgaCtaId ;  /* 0x00000000000779c3 */ /* 0x000ea20000008800 */
[----:B------:R-:W-:Y:S01]  /*0650*/  UMOV UR9, 0x400 ;  /* 0x0000040000097882 */ /* 0x000fe20000000000 */
[----:B-1----:R-:W-:Y:S01]  /*0660*/  UMOV UR5, 0x20 ;  /* 0x0000002000057882 */ /* 0x002fe20000000000 */
[----:B------:R-:W-:Y:S01]  /*0670*/  UMOV UR4, 0x80 ;  /* 0x0000008000047882 */ /* 0x000fe20000000000 */
[----:B------:R-:W-:-:S04]  /*0680*/  UIADD3 UR10, UPT, UPT, -UR5, 0x100000, URZ ;  /* 0x00100000050a7890 */ /* 0x000fc8000fffe1ff */
[----:B------:R-:W-:Y:S02]  /*0690*/  USHF.L.U32 UR11, UR10, 0xb, URZ ;  /* 0x0000000b0a0b7899 */ /* 0x000fe400080006ff */
[----:B------:R-:W-:Y:S02]  /*06a0*/  USHF.L.U32 UR10, UR10, 0x1, URZ ;  /* 0x000000010a0a7899 */ /* 0x000fe400080006ff */
[----:B------:R-:W-:-:S04]  /*06b0*/  UIADD3 UR4, UPT, UPT, -UR4, 0x100000, URZ ;  /* 0x0010000004047890 */ /* 0x000fc8000fffe1ff */
[----:B------:R-:W-:Y:S02]  /*06c0*/  USHF.L.U32 UR5, UR4, 0xb, URZ ;  /* 0x0000000b04057899 */ /* 0x000fe400080006ff */
[----:B------:R-:W-:Y:S01]  /*06d0*/  USHF.L.U32 UR4, UR4, 0x1, URZ ;  /* 0x0000000104047899 */ /* 0x000fe200080006ff */
[----:B------:R-:W-:Y:S01]  /*06e0*/  ELECT P0, URZ, PT ;  /* 0x0000000000ff782f */ /* 0x000fe20003800000 */
[----:B--2---:R-:W-:Y:S01]  /*06f0*/  ULEA UR7, UR7, UR9, 0x18 ;  /* 0x0000000907077291 */ /* 0x004fe2000f8ec0ff */
[----:B------:R-:W1:Y:S11]  /*0700*/  FENCE.VIEW.ASYNC.S ;  /* 0x00000000000073c6 */ /* 0x000e760000000000 */
[----:B-1----:R2:W1:Y:S01]  /*0710*/  SYNCS.EXCH.64 URZ, [UR7+0x20], UR10 ;  /* 0x0000200a07ff75b2 */ /* 0x0024620008000100 */
[----:B------:R2:W1:Y:S01]  /*0720*/  SYNCS.EXCH.64 URZ, [UR7+0x40], UR4 ;  /* 0x0000400407ff75b2 */ /* 0x0004620008000100 */
[----:B------:R2:W1:Y:S01]  /*0730*/  SYNCS.EXCH.64 URZ, [UR7+0x28], UR10 ;  /* 0x0000280a07ff75b2 */ /* 0x0004620008000100 */
[----:B------:R2:W1:Y:S01]  /*0740*/  SYNCS.EXCH.64 URZ, [UR7+0x48], UR4 ;  /* 0x0000480407ff75b2 */ /* 0x0004620008000100 */
[----:B------:R2:W1:Y:S01]  /*0750*/  SYNCS.EXCH.64 URZ, [UR7+0x30], UR10 ;  /* 0x0000300a07ff75b2 */ /* 0x0004620008000100 */
[----:B------:R2:W1:Y:S01]  /*0760*/  SYNCS.EXCH.64 URZ, [UR7+0x50], UR4 ;  /* 0x0000500407ff75b2 */ /* 0x0004620008000100 */
[----:B------:R2:W1:Y:S01]  /*0770*/  SYNCS.EXCH.64 URZ, [UR7+0x38], UR10 ;  /* 0x0000380a07ff75b2 */ /* 0x0004620008000100 */
[----:B------:R2:W1:Y:S02]  /*0780*/  SYNCS.EXCH.64 URZ, [UR7+0x58], UR4 ;  /* 0x0000580407ff75b2 */ /* 0x0004640008000100 */
[----:B--2---:R-:W-:Y:S01]  /*0790*/  NOP ;  /* 0x0000000000007918 */ /* 0x004fe20000000000 */
.L_x_10:
[----:B------:R-:W2:Y:S01]  /*07a0*/  SHFL.IDX PT, R2, R93, RZ, 0x1f ;  /* 0x00001fff5d027589 */ /* 0x000ea200000e0000 */
[----:B------:R-:W-:Y:S01]  /*07b0*/  NOP ;  /* 0x0000000000007918 */ /* 0x000fe20000000000 */
[----:B--2---:R-:W-:-:S13]  /*07c0*/  ISETP.NE.AND P0, PT, R2, 0x3, PT ;  /* 0x000000030200780c */ /* 0x004fda0003f05270 */
[----:B------:R-:W-:Y:S05]  /*07d0*/  @P0 BRA `(.L_x_11) ;  /* 0x0000000000300947 */ /* 0x000fea0003800000 */
[----:B-1----:R-:W1:Y:S01]  /*07e0*/  S2UR UR5, SR_CgaCtaId ;  /* 0x00000000000579c3 */ /* 0x002e620000008800 */
        /* <DEDUP_REMOVED lines=8> */
[----:B-1----:R2:W1:Y:S01]  /*0870*/  SYNCS.EXCH.64 URZ, [UR5+0x60], UR10 ;  /* 0x0000600a05ff75b2 */ /* 0x0024620008000100 */
[----:B------:R2:W1:Y:S02]  /*0880*/  SYNCS.EXCH.64 URZ, [UR5+0x68], UR10 ;  /* 0x0000680a05ff75b2 */ /* 0x0004640008000100 */
[----:B--2---:R-:W-:Y:S01]  /*0890*/  NOP ;  /* 0x0000000000007918 */ /* 0x004fe20000000000 */
.L_x_11:
[----:B------:R-:W2:Y:S01]  /*08a0*/  SHFL.IDX PT, R2, R93, RZ, 0x1f ;  /* 0x00001fff5d027589 */ /* 0x000ea200000e0000 */
[----:B------:R-:W-:Y:S01]  /*08b0*/  NOP ;  /* 0x0000000000007918 */ /* 0x000fe20000000000 */
[----:B--2---:R-:W-:-:S13]  /*08c0*/  ISETP.NE.AND P0, PT, R2, 0x4, PT ;  /* 0x000000040200780c */ /* 0x004fda0003f05270 */
[----:B------:R-:W-:Y:S05]  /*08d0*/  @P0 BRA `(.L_x_12) ;  /* 0x00000000004c0947 */ /* 0x000fea0003800000 */
[----:B-1----:R-:W1:Y:S01]  /*08e0*/  S2UR UR5, SR_CgaCtaId ;  /* 0x00000000000579c3 */ /* 0x002e620000008800 */
[----:B------:R-:W-:Y:S01]  /*08f0*/  UMOV UR9, 0x100 ;  /* 0x0000010000097882 */ /* 0x000fe20000000000 */
[----:B------:R-:W-:Y:S01]  /*0900*/  UMOV UR7, 0x400 ;  /* 0x0000040000077882 */ /* 0x000fe20000000000 */
[----:B------:R-:W-:Y:S01]  /*0910*/  USEL UR9, UR9, 0xe0, UP2 ;  /* 0x000000e009097887 */ /* 0x000fe20009000000 */
[----:B------:R-:W-:Y:S01]  /*0920*/  UMOV UR4, 0x1 ;  /* 0x0000000100047882 */ /* 0x000fe20000000000 */
[----:B------:R-:W-:Y:S01]  /*0930*/  ELECT P0, URZ, PT ;  /* 0x0000000000ff782f */ /* 0x000fe20003800000 */
[----:B------:R-:W-:-:S04]  /*0940*/  UIADD3 UR10, UPT, UPT, -UR4, 0x100000, URZ ;  /* 0x00100000040a7890 */ /* 0x000fc8000fffe1ff */
[----:B------:R-:W-:Y:S02]  /*0950*/  USHF.L.U32 UR11, UR10, 0xb, URZ ;  /* 0x0000000b0a0b7899 */ /* 0x000fe400080006ff */
[----:B------:R-:W-:Y:S02]  /*0960*/  USHF.L.U32 UR10, UR10, 0x1, URZ ;  /* 0x000000010a0a7899 */ /* 0x000fe400080006ff */
[----:B------:R-:W-:-:S04]  /*0970*/  UIADD3 UR12, UPT, UPT, -UR9, 0x100000, URZ ;  /* 0x00100000090c7890 */ /* 0x000fc8000fffe1ff */
[----:B------:R-:W-:Y:S02]  /*0980*/  USHF.L.U32 UR13, UR12, 0xb, URZ ;  /* 0x0000000b0c0d7899 */ /* 0x000fe400080006ff */
[----:B------:R-:W-:Y:S02]  /*0990*/  USHF.L.U32 UR12, UR12, 0x1, URZ ;  /* 0x000000010c0c7899 */ /* 0x000fe400080006ff */
[----:B-1----:R-:W-:Y:S01]  /*09a0*/  ULEA UR5, UR5, UR7, 0x18 ;  /* 0x0000000705057291 */ /* 0x002fe2000f8ec0ff */
[----:B------:R-:W1:Y:S11]  /*09b0*/  FENCE.VIEW.ASYNC.S ;  /* 0x00000000000073c6 */ /* 0x000e760000000000 */
[----:B-1----:R2:W1:Y:S01]  /*09c0*/  SYNCS.EXCH.64 URZ, [UR5+0x70], UR10 ;  /* 0x0000700a05ff75b2 */ /* 0x0024620008000100 */
[----:B------:R2:W1:Y:S01]  /*09d0*/  SYNCS.EXCH.64 URZ, [UR5+0x80], UR12 ;  /* 0x0000800c05ff75b2 */ /* 0x0004620008000100 */
[----:B------:R2:W1:Y:S01]  /*09e0*/  SYNCS.EXCH.64 URZ, [UR5+0x78], UR10 ;  /* 0x0000780a05ff75b2 */ /* 0x0004620008000100 */
[----:B------:R2:W1:Y:S02]  /*09f0*/  SYNCS.EXCH.64 URZ, [UR5+0x88], UR12 ;  /* 0x0000880c05ff75b2 */ /* 0x0004640008000100 */
[----:B--2---:R-:W-:Y:S01]  /*0a00*/  NOP ;  /* 0x0000000000007918 */ /* 0x004fe20000000000 */
.L_x_12:
        /* <DEDUP_REMOVED lines=26> */
.L_x_13:
        /* <DEDUP_REMOVED lines=18> */
.L_x_14:
[----:B-1----:R-:W1:Y:S01]  /*0cd0*/  S2UR UR5, SR_CTAID.X ;  /* 0x00000000000579c3 */ /* 0x002e620000002500 */
[----:B------:R-:W-:-:S05]  /*0ce0*/  CS2R.32 R87, SR_CgaSize ;  /* 0x0000000000577805 */ /* 0x000fca0000008a00 */
[----:B------:R-:W-:-:S05]  /*0cf0*/  IMAD R87, R87, -0xa0, RZ ;  /* 0xffffff6057577824 */ /* 0x000fca00078e02ff */
[----:B------:R-:W-:-:S14]  /*0d00*/  R2UR UR9, R87 ;  /* 0x00000000570972ca */ /* 0x000fdc00000e0000 */
[----:B------:R-:W2:Y:S01]  /*0d10*/  LDCU UR9, c[0x0][UR9+0x2b0] ;  /* 0x00005600090977ac */ /* 0x000ea20008000800 */
[----:B------:R-:W-:Y:S01]  /*0d20*/  NOP ;  /* 0x0000000000007918 */ /* 0x000fe20000000000 */
[----:B------:R-:W-:-:S05]  /*0d30*/  CS2R.32 R87, SR_CgaSize ;  /* 0x0000000000577805 */ /* 0x000fca0000008a00 */
[----:B------:R-:W-:-:S05]  /*0d40*/  IMAD R87, R87, -0xa0, RZ ;  /* 0xffffff6057577824 */ /* 0x000fca00078e02ff */
[----:B------:R-:W-:-:S14]  /*0d50*/  R2UR UR7, R87 ;  /* 0x00000000570772ca */ /* 0x000fdc00000e0000 */
[----:B------:R-:W3:Y:S01]  /*0d60*/  LDCU UR7, c[0x0][UR7+0x2b4] ;  /* 0x00005680070777ac */ /* 0x000ee20008000800 */
[----:B------:R-:W4:Y:S08]  /*0d70*/  S2UR UR4, SR_CTAID.Y ;  /* 0x00000000000479c3 */ /* 0x000f300000002600 */
[----:B------:R-:W3:Y:S01]  /*0d80*/  LDC R10, c[0x0][0xb24] ;  /* 0x0002c900ff0a7b82 */ /* 0x000ee20000000800 */
[----:B-1----:R-:W-:-:S02]  /*0d90*/  I2FP.F32.U32 R87, UR5 ;  /* 0x0000000500577c45 */ /* 0x002fc40008201000 */
[----:B------:R-:W-:-:S05]  /*0da0*/  CS2R.32 R3, SR_CgaSize ;  /* 0x0000000000037805 */ /* 0x000fca0000008a00 */
[----:B------:R-:W-:-:S06]  /*0db0*/  IMAD R3, R3, -0xa0, RZ ;  /* 0xffffff6003037824 */ /* 0x000fcc00078e02ff */
[----:B------:R-:W1:Y:S01]  /*0dc0*/  LDC R3, c[0x0][R3+0x2a0] ;  /* 0x0000a80003037b82 */ /* 0x000e620000000800 */
[----:B------:R-:W-:Y:S01]  /*0dd0*/  MOV R15, UR5 ;  /* 0x00000005000f7c02 */ /* 0x000fe20008000f00 */
[----:B--2---:R-:W-:Y:S01]  /*0de0*/  FMUL R87, R87, UR9 ;  /* 0x0000000957577c20 */ /* 0x004fe20008400000 */
[----:B----4-:R-:W-:Y:S02]  /*0df0*/  I2FP.F32.U32 R86, UR4 ;  /* 0x0000000400567c45 */ /* 0x010fe40008201000 */
[----:B------:R-:W-:-:S05]  /*0e00*/  CS2R.32 R2, SR_CgaSize ;  /* 0x0000000000027805 */ /* 0x000fca0000008a00 */
[----:B------:R-:W-:-:S06]  /*0e10*/  IMAD R2, R2, -0xa0, RZ ;  /* 0xffffff6002027824 */ /* 0x000fcc00078e02ff */
[----:B------:R-:W2:Y:S01]  /*0e20*/  LDC R2, c[0x0][R2+0x2a4] ;  /* 0x0000a90002027b82 */ /* 0x000ea20000000800 */
[----:B------:R-:W-:Y:S01]  /*0e30*/  MOV R14, UR4 ;  /* 0x00000004000e7c02 */ /* 0x000fe20008000f00 */
[----:B------:R-:W4:Y:S01]  /*0e40*/  F2I.U32.TRUNC.NTZ R87, R87 ;  /* 0x0000005700577305 */ /* 0x000f22000020f000 */
[----:B---3--:R-:W-:-:S05]  /*0e50*/  FMUL R86, R86, UR7 ;  /* 0x0000000756567c20 */ /* 0x008fca0008400000 */
[----:B------:R-:W-:Y:S01]  /*0e60*/  BAR.SYNC.DEFER_BLOCKING 0x0 ;  /* 0x0000000000007b1d */ /* 0x000fe20000010000 */
[----:B------:R-:W-:-:S05]  /*0e70*/  ISETP.GE.AND P0, PT, R10, 0x1, PT ;  /* 0x000000010a00780c */ /* 0x000fca0003f06270 */
[----:B------:R-:W3:Y:S02]  /*0e80*/  F2I.U32.TRUNC.NTZ R86, R86 ;  /* 0x0000005600567305 */ /* 0x000ee4000020f000 */
[----:B------:R-:W2:Y:S01]  /*0e90*/  S2UR UR36, SR_CTAID.Z ;  /* 0x00000000002479c3 */ /* 0x000ea20000002700 */
[----:B----4-:R-:W-:-:S05]  /*0ea0*/  IADD3 R87, PT, PT, -R87, RZ, RZ ;  /* 0x000000ff57577210 */ /* 0x010fca0007ffe1ff */
[----:B-1----:R-:W-:Y:S01]  /*0eb0*/  IMAD R87, R3, R87, UR5 ;  /* 0x0000000503577e24 */ /* 0x002fe2000f8e0257 */
[----:B---3--:R-:W-:-:S05]  /*0ec0*/  IADD3 R86, PT, PT, -R86, RZ, RZ ;  /* 0x000000ff56567210 */ /* 0x008fca0007ffe1ff */
[----:B--2---:R-:W-:Y:S01]  /*0ed0*/  IMAD R86, R2, R86, UR4 ;  /* 0x0000000402567e24 */ /* 0x004fe2000f8e0256 */
[----:B------:R-:W-:Y:S06]  /*0ee0*/  @!P0 BRA `(.L_x_15) ;  /* 0x0000000000b88947 */ /* 0x000fec0003800000 */
[----:B------:R-:W1:Y:S01]  /*0ef0*/  LDC.64 R4, c[0x0][0xb18] ;  /* 0x0002c600ff047b82 */ /* 0x000e620000000a00 */
[----:B------:R-:W-:-:S07]  /*0f00*/  ISETP.NE.AND P0, PT, R10, 0x1, PT ;  /* 0x000000010a00780c */ /* 0x000fce0003f05270 */
[----:B------:R-:W2:Y:S08]  /*0f10*/  LDC R9, c[0x0][0xb0c] ;  /* 0x0002c300ff097b82 */ /* 0x000eb00000000800 */
[----:B------:R-:W3:Y:S08]  /*0f20*/  LDC R12, c[0x0][0x370] ;  /* 0x0000dc00ff0c7b82 */ /* 0x000ef00000000800 */
[----:B------:R-:W4:Y:S01]  /*0f30*/  LDC R11, c[0x0][0x374] ;  /* 0x0000dd00ff0b7b82 */ /* 0x000f220000000800 */
[----:B-1----:R-:W-:-:S07]  /*0f40*/  ISETP.NE.AND P1, PT, R4, 0x1, PT ;  /* 0x000000010400780c */ /* 0x002fce0003f25270 */
[----:B------:R-:W3:Y:S01]  /*0f50*/  LDC.64 R6, c[0x0][0xb10] ;  /* 0x0002c400ff067b82 */ /* 0x000ee20000000a00 */
[----:B--2---:R-:W-:-:S07]  /*0f60*/  ISETP.NE.AND P2, PT, R9, 0x1, PT ;  /* 0x000000010900780c */ /* 0x004fce0003f45270 */
[----:B------:R-:W1:Y:S08]  /*0f70*/  LDC R8, c[0x0][0xb20] ;  /* 0x0002c800ff087b82 */ /* 0x000e700000000800 */
[----:B------:R-:W2:Y:S01]  /*0f80*/  LDC.64 R2, c[0x0][0xb28] ;  /* 0x0002ca00ff027b82 */ /* 0x000ea20000000a00 */
[----:B----4-:R-:W-:-:S04]  /*0f90*/  IMAD.HI.U32 R13, R11, R5, RZ ;  /* 0x000000050b0d7227 */ /* 0x010fc800078e00ff */
[----:B------:R-:W-:-:S04]  /*0fa0*/  IMAD.HI.U32 R5, R14, R5, RZ ;  /* 0x000000050e057227 */ /* 0x000fc800078e00ff */
[----:B---3--:R-:W-:-:S05]  /*0fb0*/  IMAD.HI.U32 R16, R12, R6, RZ ;  /* 0x000000060c107227 */ /* 0x008fca00078e00ff */
[-C--:B------:R-:W-:Y:S01]  /*0fc0*/  @P2 SHF.R.U32.HI R12, RZ, R7.reuse, R16 ;  /* 0x00000007ff0c2219 */ /* 0x080fe20000011610 */
[----:B------:R-:W-:Y:S01]  /*0fd0*/  IMAD.HI.U32 R16, R15, R6, RZ ;  /* 0x000000060f107227 */ /* 0x000fe200078e00ff */
[-C--:B-1----:R-:W-:Y:S02]  /*0fe0*/  @P1 SHF.R.U32.HI R11, RZ, R8.reuse, R13 ;  /* 0x00000008ff0b1219 */ /* 0x082fe4000001160d */
[----:B------:R-:W-:Y:S02]  /*0ff0*/  SHF.R.U32.HI R5, RZ, R8, R5 ;  /* 0x00000008ff057219 */ /* 0x000fe40000011605 */
[----:B------:R-:W-:Y:S02]  /*1000*/  SHF.R.U32.HI R16, RZ, R7, R16 ;  /* 0x00000007ff107219 */ /* 0x000fe40000011610 */
[----:B------:R-:W-:Y:S01]  /*1010*/  SEL R5, R14, R5, !P1 ;  /* 0x000000050e057207 */ /* 0x000fe20004800000 */
[----:B--2---:R-:W-:Y:S01]  /*1020*/  IMAD.HI.U32 R13, R11, R2, RZ ;  /* 0x000000020b0d7227 */ /* 0x004fe200078e00ff */
[----:B------:R-:W-:-:S03]  /*1030*/  SEL R16, R15, R16, !P2 ;  /* 0x000000100f107207 */ /* 0x000fc60005000000 */
[----:B------:R-:W-:Y:S01]  /*1040*/  IMAD.HI.U32 R6, R12, R2, RZ ;  /* 0x000000020c067227 */ /* 0x000fe200078e00ff */
[----:B------:R-:W-:-:S04]  /*1050*/  @P0 SHF.R.U32.HI R11, RZ, R3, R13 ;  /* 0x00000003ff0b0219 */ /* 0x000fc8000001160d */
[----:B------:R-:W-:Y:S01]  /*1060*/  @P0 SHF.R.U32.HI R12, RZ, R3, R6 ;  /* 0x00000003ff0c0219 */ /* 0x000fe20000011606 */
[----:B------:R-:W-:-:S04]  /*1070*/  IMAD R11, R11, R10, RZ ;  /* 0x0000000a0b0b7224 */ /* 0x000fc800078e02ff */
[----:B------:R-:W-:Y:S01]  /*1080*/  IMAD R6, R12, R10, RZ ;  /* 0x0000000a0c067224 */ /* 0x000fe200078e02ff */
[----:B------:R-:W-:-:S04]  /*1090*/  ISETP.GE.AND P1, PT, R5, R11, PT ;  /* 0x0000000b0500720c */ /* 0x000fc80003f26270 */
[----:B------:R-:W-:Y:S01]  /*10a0*/  ISETP.GE.OR P1, PT, R16, R6, P1 ;  /* 0x000000061000720c */ /* 0x000fe20000f26670 */
[----:B------:R-:W-:-:S05]  /*10b0*/  IMAD.HI.U32 R6, R5, R2, RZ ;  /* 0x0000000205067227 */ /* 0x000fca00078e00ff */
[----:B------:R-:W-:-:S04]  /*10c0*/  SHF.R.U32.HI R6, RZ, R3, R6 ;  /* 0x00000003ff067219 */ /* 0x000fc80000011606 */
[----:B------:R-:W-:-:S03]  /*10d0*/  SEL R6, R5, R6, !P0 ;  /* 0x0000000605067207 */ /* 0x000fc60004000000 */
[----:B------:R-:W-:Y:S01]  /*10e0*/  @!P1 IMAD.HI.U32 R7, R16, R2, RZ ;  /* 0x0000000210079227 */ /* 0x000fe200078e00ff */
[----:B------:R-:W-:-:S04]  /*10f0*/  IADD3 R2, PT, PT, -R6, RZ, RZ ;  /* 0x000000ff06027210 */ /* 0x000fc80007ffe1ff */
[----:B------:R-:W-:Y:S01]  /*1100*/  @!P1 SHF.R.U32.HI R3, RZ, R3, R7 ;  /* 0x00000003ff039219 */ /* 0x000fe20000011607 */
[----:B------:R-:W-:Y:S01]  /*1110*/  IMAD R2, R10, R2, R5 ;  /* 0x000000020a027224 */ /* 0x000fe200078e0205 */
[----:B------:R-:W-:Y:S02]  /*1120*/  IADD3 R7, PT, PT, -R5, RZ, RZ ;  /* 0x000000ff05077210 */ /* 0x000fe40007ffe1ff */
[----:B------:R-:W-:-:S03]  /*1130*/  @!P1 SEL R3, R16, R3, !P0 ;  /* 0x0000000310039207 */ /* 0x000fc60004000000 */
[----:B------:R-:W-:Y:S02]  /*1140*/  IMAD R7, R4, R7, R14 ;  /* 0x0000000704077224 */ /* 0x000fe400078e020e */
[--C-:B------:R-:W-:Y:S02]  /*1150*/  @!P1 IMAD.IADD R6, R6, 0x1, -R3.reuse ;  /* 0x0000000106069824 */ /* 0x100fe400078e0a03 */
[----:B------:R-:W-:Y:S01]  /*1160*/  @!P1 IMAD R3, R2, R12, R3 ;  /* 0x0000000c02039224 */ /* 0x000fe200078e0203 */
[----:B------:R-:W-:Y:S01]  /*1170*/  IADD3 R2, PT, PT, -R16, RZ, RZ ;  /* 0x000000ff10027210 */ /* 0x000fe20007ffe1ff */
[----:B------:R-:W-:Y:S02]  /*1180*/  @!P1 IMAD R5, R6, R10, R16 ;  /* 0x0000000a06059224 */ /* 0x000fe400078e0210 */
[----:B------:R-:W-:Y:S02]  /*1190*/  @!P1 IMAD.MOV.U32 R16, RZ, RZ, R3 ;  /* 0x000000ffff109224 */ /* 0x000fe400078e0003 */
[----:B------:R-:W-:-:S02]  /*11a0*/  IMAD R2, R9, R2, R15 ;  /* 0x0000000209027224 */ /* 0x000fc400078e020f */
[----:B------:R-:W-:Y:S02]  /*11b0*/  IMAD R14, R5, R4, R7 ;  /* 0x00000004050e7224 */ /* 0x000fe400078e0207 */
[----:B------:R-:W-:Y:S02]  /*11c0*/  IMAD R15, R16, R9, R2 ;  /* 0x00000009100f7224 */ /* 0x000fe400078e0202 */
.L_x_15:
[----:B------:R-:W1:Y:S01]  /*11d0*/  LDCU UR4, c[0x0][0xb30] ;  /* 0x00016600ff0477ac */ /* 0x000e620008000800 */
[----:B------:R-:W2:Y:S08]  /*11e0*/  S2UR UR37, SR_CgaCtaId ;  /* 0x00000000002579c3 */ /* 0x000eb00000008800 */
[----:B------:R-:W3:Y:S01]  /*11f0*/  LDC R40, c[0x0][0xb24] ;  /* 0x0002c900ff287b82 */ /* 0x000ee20000000800 */
[----:B-1----:R-:W-:-:S09]  /*1200*/  UISETP.NE.AND UP1, UPT, UR4, 0x1, UPT ;  /* 0x000000010400788c */ /* 0x002fd2000bf25270 */
[----:B--2---:R-:W-:Y:S05]  /*1210*/  BRA.U UP1, `(.L_x_16) ;  /* 0x0000000101407547 */ /* 0x004fea000b800000 */
[----:B------:R-:W1:Y:S08]  /*1220*/  LDC.64 R4, c[0x0][0xb10] ;  /* 0x0002c400ff047b82 */ /* 0x000e700000000a00 */
[----:B------:R-:W2:Y:S08]  /*1230*/  LDC.64 R2, c[0x0][0xb18] ;  /* 0x0002c600ff027b82 */ /* 0x000eb00000000a00 */
[----:B------:R-:W4:Y:S08]  /*1240*/  LDC R6, c[0x0][0xb20] ;  /* 0x0002c800ff067b82 */ /* 0x000f300000000800 */
[----:B------:R-:W3:Y:S01]  /*1250*/  LDC R7, c[0x0][0xb0c] ;  /* 0x0002c300ff077b82 */ /* 0x000ee20000000800 */
[----:B-1----:R-:W-:-:S05]  /*1260*/  IMAD.HI.U32 R4, R15, R4, RZ ;  /* 0x000000040f047227 */ /* 0x002fca00078e00ff */
[----:B------:R-:W-:Y:S01]  /*1270*/  SHF.R.U32.HI R4, RZ, R5, R4 ;  /* 0x00000005ff047219 */ /* 0x000fe20000011604 */
[----:B--2---:R-:W-:Y:S01]  /*1280*/  IMAD.HI.U32 R3, R14, R3, RZ ;  /* 0x000000030e037227 */ /* 0x004fe200078e00ff */
[----:B------:R-:W-:-:S04]  /*1290*/  ISETP.NE.AND P0, PT, R2, 0x1, PT ;  /* 0x000000010200780c */ /* 0x000fc80003f05270 */
[----:B----4-:R-:W-:-:S04]  /*12a0*/  SHF.R.U32.HI R3, RZ, R6, R3 ;  /* 0x00000006ff037219 */ /* 0x010fc80000011603 */
[----:B------:R-:W-:Y:S02]  /*12b0*/  SEL R3, R14, R3, !P0 ;  /* 0x000000030e037207 */ /* 0x000fe40004000000 */
[----:B---3--:R-:W-:-:S04]  /*12c0*/  ISETP.NE.AND P1, PT, R7, 0x1, PT ;  /* 0x000000010700780c */ /* 0x008fc80003f25270 */
[----:B------:R-:W-:-:S05]  /*12d0*/  SEL R4, R15, R4, !P1 ;  /* 0x000000040f047207 */ /* 0x000fca0004800000 */
[----:B------:R-:W-:Y:S02]  /*12e0*/  IMAD.IADD R5, R3, 0x1, -R4 ;  /* 0x0000000103057824 */ /* 0x000fe400078e0a04 */
[----:B------:R-:W-:Y:S02]  /*12f0*/  IMAD.IADD R3, R4, 0x1, -R3 ;  /* 0x0000000104037824 */ /* 0x000fe400078e0a03 */
[----:B------:R-:W-:Y:S02]  /*1300*/  IMAD R15, R5, R7, R15 ;  /* 0x00000007050f7224 */ /* 0x000fe400078e020f */
[----:B------:R-:W-:-:S07]  /*1310*/  IMAD R14, R3, R2, R14 ;  /* 0x00000002030e7224 */ /* 0x000fce00078e020e */
.L_x_16:
[----:B------:R-:W-:Y:S01]  /*1320*/  BAR.SYNC.DEFER_BLOCKING 0x0 ;  /* 0x0000000000007b1d */ /* 0x000fe20000010000 */
[----:B------:R-:W-:Y:S01]  /*1330*/  UISETP.NE.AND UP1, UPT, UR8, 0x2, UPT ;  /* 0x000000020800788c */ /* 0x000fe2000bf25270 */
[----:B------:R-:W-:Y:S02]  /*1340*/  ISETP.NE.OR P5, PT, R0, 0x2, !P5 ;  /* 0x000000020000780c */ /* 0x000fe40006fa5670 */
[----:B------:R-:W-:-:S06]  /*1350*/  LOP3.LUT R2, R101, 0x1f, RZ, 0xc0, !PT ;  /* 0x0000001f65027812 */ /* 0x000fcc00078ec0ff */
[----:B------:R-:W-:Y:S05]  /*1360*/  BRA.U UP1, `(.L_x_17) ;  /* 0x0000001101147547 */ /* 0x000fea000b800000 */
[----:B------:R-:W1:Y:S01]  /*1370*/  LDCU UR13, c[0x0][0x38c] ;  /* 0x00007180ff0d77ac */ /* 0x000e620008000800 */
[----:B------:R-:W2:Y:S01]  /*1380*/  LDC R8, c[0x0][0x370] ;  /* 0x0000dc00ff087b82 */ /* 0x000ea20000000800 */
[----:B------:R-:W-:Y:S01]  /*1390*/  PLOP3.LUT P1, PT, PT, PT, UP2, 0x80, 0x8 ;  /* 0x000000000008781c */ /* 0x000fe20003f2f028 */
[----:B------:R-:W-:Y:S01]  /*13a0*/  IMAD.MOV.U32 R17, RZ, RZ, 0x1 ;  /* 0x00000001ff117424 */ /* 0x000fe200078e00ff */
[----:B------:R-:W-:Y:S01]  /*13b0*/  ISETP.EQ.OR P4, PT, R2, RZ, P5 ;  /* 0x000000ff0200720c */ /* 0x000fe20002f82670 */
[----:B------:R-:W-:Y:S01]  /*13c0*/  IMAD.MOV.U32 R16, RZ, RZ, RZ ;  /* 0x000000ffff107224 */ /* 0x000fe200078e00ff */
[----:B------:R-:W-:Y:S02]  /*13d0*/  PLOP3.LUT P1, PT, P1, PT, PT, 0x8, 0x80 ;  /* 0x000000000080781c */ /* 0x000fe40000f2e170 */
[----:B------:R-:W-:Y:S01]  /*13e0*/  CS2R R12, SRZ ;  /* 0x00000000000c7805 */ /* 0x000fe2000001ff00 */
[----:B------:R-:W-:Y:S01]  /*13f0*/  IMAD.MOV.U32 R11, RZ, RZ, 0x1 ;  /* 0x00000001ff0b7424 */ /* 0x000fe200078e00ff */
[----:B------:R-:W4:Y:S01]  /*1400*/  LDC R0, c[0x0][0x374] ;  /* 0x0000dd00ff007b82 */ /* 0x000f220000000800 */
[----:B------:R-:W2:Y:S01]  /*1410*/  LDCU.64 UR22, c[0x0][0x348] ;  /* 0x00006900ff1677ac */ /* 0x000ea20008000a00 */
[----:B------:R-:W-:Y:S01]  /*1420*/  UMOV UR6, URZ ;  /* 0x000000ff00067c82 */ /* 0x000fe20008000000 */
[----:B-1----:R-:W-:-:S04]  /*1430*/  UIADD3 UR5, UPT, UPT, UR13, 0x1f, URZ ;  /* 0x0000001f0d057890 */ /* 0x002fc8000fffe0ff */
[----:B------:R-:W-:-:S04]  /*1440*/  USHF.R.S32.HI UR4, URZ, 0x1f, UR5 ;  /* 0x0000001fff047899 */ /* 0x000fc80008011405 */
[----:B------:R-:W-:-:S04]  /*1450*/  ULEA.HI UR4, UR4, UR5, URZ, 0x5 ;  /* 0x0000000504047291 */ /* 0x000fc8000f8f28ff */
[----:B------:R-:W-:Y:S02]  /*1460*/  USHF.R.S32.HI UR15, URZ, 0x5, UR4 ;  /* 0x00000005ff0f7899 */ /* 0x000fe40008011404 */
[----:B------:R-:W-:Y:S02]  /*1470*/  UIADD3 UR4, UPT, UPT, UR13, -0x1, URZ ;  /* 0xffffffff0d047890 */ /* 0x000fe4000fffe0ff */
[----:B------:R-:W-:Y:S02]  /*1480*/  UISETP.LT.U32.AND UP0, UPT, UR15, 0x2, UPT ;  /* 0x000000020f00788c */ /* 0x000fe4000bf01070 */
[----:B------:R-:W-:Y:S02]  /*1490*/  UISETP.GE.U32.AND UP1, UPT, UR4, -0x3f, UPT ;  /* 0xffffffc10400788c */ /* 0x000fe4000bf26070 */
[----:B------:R-:W-:Y:S02]  /*14a0*/  USEL UR14, UR15, 0x2, UP0 ;  /* 0x000000020f0e7887 */ /* 0x000fe40008000000 */
[----:B------:R-:W-:-:S02]  /*14b0*/  UIADD3 UR13, UPT, UPT, UR13, 0x3e, URZ ;  /* 0x0000003e0d0d7890 */ /* 0x000fc4000fffe0ff */
[----:B------:R-:W-:Y:S02]  /*14c0*/  UIADD3 UR5, UPT, UPT, UR14, -0x1, URZ ;  /* 0xffffffff0e057890 */ /* 0x000fe4000fffe0ff */
[----:B------:R-:W-:-:S03]  /*14d0*/  UIADD3 UR7, UPT, UPT, UR15, -UR14, URZ ;  /* 0x8000000e0f077290 */ /* 0x000fc6000fffe0ff */
[----:B------:R-:W-:-:S04]  /*14e0*/  @UP1 UIADD3 UR5, UPT, UPT, UR14, URZ, URZ ;  /* 0x000000ff0e051290 */ /* 0x000fc8000fffe0ff */
[----:B--2---:R-:W-:-:S12]  /*14f0*/  UIADD3 UR5, UPT, UPT, UR5, 0x1, URZ ;  /* 0x0000000105057890 */ /* 0x004fd8000fffe0ff */
.L_x_35:
[----:B------:R-:W-:Y:S01]  /*1500*/  UISETP.NE.AND UP0, UPT, UR37, URZ, UPT ;  /* 0x000000ff2500728c */ /* 0x000fe2000bf05270 */
[----:B------:R-:W1:Y:S08]  /*1510*/  S2UR UR37, SR_CgaCtaId ;  /* 0x00000000002579c3 */ /* 0x000e700000008800 */
[----:B------:R-:W-:Y:S05]  /*1520*/  BRA.U UP0, `(.L_x_18) ;  /* 0x0000000100347547 */ /* 0x000fea000b800000 */
[----:B------:R-:W2:Y:S01]  /*1530*/  S2R R2, SR_CgaCtaId ;  /* 0x0000000000027919 */ /* 0x000ea20000008800 */
[----:B------:R-:W-:-:S04]  /*1540*/  MOV R3, 0x400 ;  /* 0x0000040000037802 */ /* 0x000fc80000000f00 */
[----:B--2---:R-:W-:Y:S02]  /*1550*/  LEA R2, R2, R3, 0x18 ;  /* 0x0000000302027211 */ /* 0x004fe400078ec0ff */
[----:B------:R-:W-:-:S03]  /*1560*/  SHF.L.U32 R3, R11, 0x1f, RZ ;  /* 0x0000001f0b037819 */ /* 0x000fc600000006ff */
[----:B------:R-:W-:-:S04]  /*1570*/  IMAD R2, R12, 0x8, R2 ;  /* 0x000000080c027824 */ /* 0x000fc800078e0202 */
[----:B------:R-:W2:Y:S02]  /*1580*/  SYNCS.PHASECHK.TRANS64.TRYWAIT P0, [R2+URZ+0xe0], R3 ;  /* 0x0000e003020075a7 */ /* 0x000ea400080011ff */
[----:B--2---:R-:W-:Y:S05]  /*1590*/  @!P0 BRA `(.L_x_19) ;  /* 0x0000007400a08947 */ /* 0x004fea0003800000 */
.L_x_129:
[----:B------:R-:W-:Y:S01]  /*15a0*/  VIADD R12, R12, 0x1 ;  /* 0x000000010c0c7836 */ /* 0x000fe20000000000 */
[----:B------:R2:W-:Y:S04]  /*15b0*/  SYNCS.ARRIVE.TRANS64.A1T0 RZ, [R2+URZ+0xd0], RZ ;  /* 0x0000d0ff02ff79a7 */ /* 0x0005e800081000ff */
[----:B------:R-:W-:-:S04]  /*15c0*/  ISETP.NE.AND P0, PT, R12, 0x2, PT ;  /* 0x000000020c00780c */ /* 0x000fc80003f05270 */
[----:B------:R-:W-:Y:S02]  /*15d0*/  SEL R12, R12, RZ, P0 ;  /* 0x000000ff0c0c7207 */ /* 0x000fe40000000000 */
[----:B--2---:R-:W-:-:S04]  /*15e0*/  SEL R2, RZ, 0x1, P0 ;  /* 0x00000001ff027807 */ /* 0x004fc80000000000 */
[----:B------:R-:W-:-:S07]  /*15f0*/  LOP3.LUT R11, R11, R2, RZ, 0x3c, !PT ;  /* 0x000000020b0b7212 */ /* 0x000fce00078e3cff */
.L_x_18:
[----:B------:R-:W-:Y:S01]  /*1600*/  UMOV UR4, 0x400 ;  /* 0x0000040000047882 */ /* 0x000fe20000000000 */
[----:B------:R-:W-:Y:S01]  /*1610*/  SHF.L.U32 R2, R17, 0x1f, RZ ;  /* 0x0000001f11027819 */ /* 0x000fe200000006ff */
[----:B-1----:R-:W-:Y:S01]  /*1620*/  ULEA UR4, UR37, UR4, 0x18 ;  /* 0x0000000425047291 */ /* 0x002fe2000f8ec0ff */
[----:B------:R-:W-:Y:S01]  /*1630*/  R2UR UR35, R15 ;  /* 0x000000000f2372ca */ /* 0x000fe200000e0000 */
[----:B------:R-:W-:Y:S01]  /*1640*/  UISETP.GE.U32.AND UP0, UPT, UR13, 0x3f, UPT ;  /* 0x0000003f0d00788c */ /* 0x000fe2000bf06070 */
[----:B------:R-:W-:Y:S01]  /*1650*/  R2UR UR11, R14 ;  /* 0x000000000e0b72ca */ /* 0x000fe200000e0000 */
[----:B------:R-:W-:Y:S01]  /*1660*/  ULEA UR8, UR6, UR4, 0x3 ;  /* 0x0000000406087291 */ /* 0x000fe2000f8e18ff */
[----:B------:R-:W-:-:S08]  /*1670*/  UMOV UR24, URZ ;  /* 0x000000ff00187c82 */ /* 0x000fd00008000000 */
[----:B------:R1:W2:Y:S01]  /*1680*/  SYNCS.PHASECHK.TRANS64.TRYWAIT P0, [UR8+0x10], R2 ;  /* 0x00001002ff0075a7 */ /* 0x0002a20008001108 */
[----:B------:R-:W-:Y:S02]  /*1690*/  USHF.L.U32 UR35, UR35, 0x6, URZ ;  /* 0x0000000623237899 */ /* 0x000fe400080006ff */
[----:B------:R-:W-:Y:S01]  /*16a0*/  USHF.L.U32 UR11, UR11, 0x8, URZ ;  /* 0x000000080b0b7899 */ /* 0x000fe200080006ff */
[----:B------:R-:W-:Y:S11]  /*16b0*/  BRA.U !UP0, `(.L_x_20) ;  /* 0x0000000108a87547 */ /* 0x000ff6000b800000 */
[----:B------:R-:W-:Y:S01]  /*16c0*/  UMOV UR16, URZ ;  /* 0x000000ff00107c82 */ /* 0x000fe20008000000 */
[----:B------:R-:W-:-:S05]  /*16d0*/  UMOV UR17, UR6 ;  /* 0x0000000600117c82 */ /* 0x000fca0008000000 */
.L_x_25:
[----:B-1----:R-:W-:Y:S01]  /*16e0*/  ULEA UR33, UR17, UR4, 0x3 ;  /* 0x0000000411217291 */ /* 0x002fe2000f8e18ff */
[----:B--2---:R-:W-:Y:S01]  /*16f0*/  @!P5 MOV R3, 0x5000 ;  /* 0x000050000003d802 */ /* 0x004fe20000000f00 */
[----:B--2---:R-:W-:Y:S10]  /*1700*/  @P0 BRA `(.L_x_21) ;  /* 0x00000000000c0947 */ /* 0x004ff40003800000 */
[----:B------:R-:W-:-:S04]  /*1710*/  SHF.L.U32 R4, R17, 0x1f, RZ ;  /* 0x0000001f11047819 */ /* 0x000fc800000006ff */
[----:B------:R-:W2:Y:S02]  /*1720*/  SYNCS.PHASECHK.TRANS64.TRYWAIT P0, [UR33+0x10], R4 ;  /* 0x00001004ff0075a7 */ /* 0x000ea40008001121 */
[----:B--2---:R-:W-:Y:S05]  /*1730*/  @!P0 BRA `(.L_x_22) ;  /* 0x00000074004c8947 */ /* 0x004fea0003800000 */
.L_x_21:
[----:B------:R2:W-:Y:S01]  /*1740*/  @!P5 SYNCS.ARRIVE.TRANS64 RZ, [UR33], R3 ;  /* 0x00000003ffffd9a7 */ /* 0x0005e20008000021 */
[----:B------:R-:W-:Y:S04]  /*1750*/  BSSY.RECONVERGENT B0, `(.L_x_23) ;  /* 0x0000003000007945 */ /* 0x000fe80003800200 */
[----:B------:R-:W-:Y:S05]  /*1760*/  @P4 BRA `(.L_x_24) ;  /* 0x0000000000044947 */ /* 0x000fea0003800000 */
[----:B------:R-:W-:Y:S05]  /*1770*/  BPT.TRAP 0x1 ;  /* 0x000000040000795c */ /* 0x000fea0000300000 */
.L_x_24:
[----:B------:R-:W-:Y:S05]  /*1780*/  BSYNC.RECONVERGENT B0 ;  /* 0x0000000000007941 */ /* 0x000fea0003800200 */
.L_x_23:
[----:B------:R-:W-:Y:S02]  /*1790*/  UIADD3 UR6, UPT, UPT, UR17, 0x1, URZ ;  /* 0x0000000111067890 */ /* 0x000fe4000fffe0ff */
[----:B------:R-:W-:Y:S02]  /*17a0*/  ULEA UR32, UR17, UR4, 0xc ;  /* 0x0000000411207291 */ /* 0x000fe4000f8e60ff */
[----:B------:R-:W-:Y:S02]  /*17b0*/  UISETP.NE.AND UP0, UPT, UR6, 0x2, UPT ;  /* 0x000000020600788c */ /* 0x000fe4000bf05270 */
[----:B------:R-:W-:Y:S02]  /*17c0*/  UIADD3 UR26, UP1, UPT, UR22, 0x80, URZ ;  /* 0x00000080161a7890 */ /* 0x000fe4000ff3e0ff */
[----:B------:R-:W-:Y:S02]  /*17d0*/  USEL UR9, URZ, 0x1, UP0 ;  /* 0x00000001ff097887 */ /* 0x000fe40008000000 */
[----:B------:R-:W-:-:S02]  /*17e0*/  USEL UR6, UR6, URZ, UP0 ;  /* 0x000000ff06067287 */ /* 0x000fc40008000000 */
[----:B------:R-:W-:Y:S02]  /*17f0*/  UIADD3 UR20, UP0, UPT, UR22, 0x180, URZ ;  /* 0x0000018016147890 */ /* 0x000fe4000ff1e0ff */
[----:B------:R-:W-:Y:S01]  /*1800*/  ULEA UR8, UR6, UR4, 0x3 ;  /* 0x0000000406087291 */ /* 0x000fe2000f8e18ff */
[----:B------:R-:W-:Y:S01]  /*1810*/  LOP3.LUT R17, R17, UR9, RZ, 0x3c, !PT ;  /* 0x0000000911117c12 */ /* 0x000fe2000f8e3cff */
[----:B------:R-:W-:Y:S02]  /*1820*/  USHF.L.U32 UR34, UR16, 0x5, URZ ;  /* 0x0000000510227899 */ /* 0x000fe400080006ff */
[----:B------:R-:W-:Y:S01]  /*1830*/  UIADD3.X UR27, UPT, UPT, URZ, UR23, URZ, UP1, !UPT ;  /* 0x00000017ff1b7290 */ /* 0x000fe20008ffe4ff */
[----:B-1----:R-:W-:Y:S01]  /*1840*/  SHF.L.U32 R2, R17, 0x1f, RZ ;  /* 0x0000001f11027819 */ /* 0x002fe200000006ff */
[----:B------:R-:W-:Y:S02]  /*1850*/  UIADD3 UR32, UPT, UPT, UR32, 0x8800, URZ ;  /* 0x0000880020207890 */ /* 0x000fe4000fffe0ff */
[----:B------:R-:W-:Y:S01]  /*1860*/  UIADD3.X UR21, UPT, UPT, URZ, UR23, URZ, UP0, !UPT ;  /* 0x00000017ff157290 */ /* 0x000fe200087fe4ff */
[----:B------:R1:W1:Y:S01]  /*1870*/  SYNCS.PHASECHK.TRANS64.TRYWAIT P0, [UR8+0x10], R2 ;  /* 0x00001002ff0075a7 */ /* 0x0002620008001108 */
[----:B------:R-:W-:Y:S01]  /*1880*/  ULEA UR8, UR17, UR4, 0xe ;  /* 0x0000000411087291 */ /* 0x000fe2000f8e70ff */
[----:B------:R-:W-:Y:S01]  /*1890*/  UMOV UR18, 0x0 ;  /* 0x0000000000127882 */ /* 0x000fe20000000000 */
[----:B------:R-:W-:-:S02]  /*18a0*/  UMOV UR19, 0x10000000 ;  /* 0x1000000000137882 */ /* 0x000fc40000000000 */
[----:B------:R-:W-:Y:S01]  /*18b0*/  UIADD3 UR8, UPT, UPT, UR8, 0xa800, URZ ;  /* 0x0000a80008087890 */ /* 0x000fe2000fffe0ff */
[----:B------:R1:W-:Y:S01]  /*18c0*/  UTMALDG.3D [UR32], [UR26], desc[UR18] ;  /* 0x000012201a0075b4 */ /* 0x0003e20008011000 */
[----:B------:R-:W-:Y:S01]  /*18d0*/  UMOV UR12, UR36 ;  /* 0x00000024000c7c82 */ /* 0x000fe20008000000 */
[----:B------:R-:W-:Y:S01]  /*18e0*/  UMOV UR9, UR33 ;  /* 0x0000002100097c82 */ /* 0x000fe20008000000 */
[----:B------:R-:W-:Y:S01]  /*18f0*/  UMOV UR10, UR34 ;  /* 0x00000022000a7c82 */ /* 0x000fe20008000000 */
[----:B------:R-:W-:Y:S01]  /*1900*/  UIADD3 UR16, UPT, UPT, UR16, 0x1, URZ ;  /* 0x0000000110107890 */ /* 0x000fe2000fffe0ff */
[----:B------:R-:W-:Y:S01]  /*1910*/  UMOV UR24, UR5 ;  /* 0x0000000500187c82 */ /* 0x000fe20008000000 */
[----:B------:R-:W-:Y:S02]  /*1920*/  UMOV UR17, UR6 ;  /* 0x0000000600117c82 */ /* 0x000fe40008000000 */
[----:B------:R1:W-:Y:S01]  /*1930*/  UTMALDG.3D [UR8], [UR20], desc[UR18] ;  /* 0x00001208140075b4 */ /* 0x0003e20008011000 */
[----:B------:R-:W-:-:S09]  /*1940*/  UISETP.NE.AND UP0, UPT, UR16, UR5, UPT ;  /* 0x000000051000728c */ /* 0x000fd2000bf05270 */
[----:B------:R-:W-:Y:S05]  /*1950*/  BRA.U UP0, `(.L_x_25) ;  /* 0xfffffffd00607547 */ /* 0x000fea000b83ffff */
.L_x_20:
[----:B-1----:R-:W-:Y:S01]  /*1960*/  ULEA UR8, UR6, UR4, 0x3 ;  /* 0x0000000406087291 */ /* 0x002fe2000f8e18ff */
[----:B------:R-:W-:Y:S01]  /*1970*/  SHF.L.U32 R2, R17, 0x1f, RZ ;  /* 0x0000001f11027819 */ /* 0x000fe200000006ff */
[----:B------:R-:W-:Y:S01]  /*1980*/  @!P1 SYNCS.ARRIVE.TRANS64.A1T0 RZ, [UR4+0x68], RZ ;  /* 0x000068ffffff99a7 */ /* 0x000fe20008100004 */
[----:B------:R-:W-:-:S06]  /*1990*/  UISETP.GT.AND UP0, UPT, UR15, UR14, UPT ;  /* 0x0000000e0f00728c */ /* 0x000fcc000bf04270 */
[----:B--2---:R1:W2:Y:S03]  /*19a0*/  SYNCS.PHASECHK.TRANS64.TRYWAIT P0, [UR8+0x10], R2 ;  /* 0x00001002ff0075a7 */ /* 0x0042a60008001108 */
[----:B------:R-:W-:Y:S05]  /*19b0*/  BRA.U !UP0, `(.L_x_26) ;  /* 0x0000000108ac7547 */ /* 0x000fea000b800000 */
[----:B------:R-:W-:Y:S01]  /*19c0*/  UIADD3 UR21, UPT, UPT, UR7, UR24, URZ ;  /* 0x0000001807157290 */ /* 0x000fe2000fffe0ff */
[----:B------:R-:W-:-:S11]  /*19d0*/  UMOV UR25, UR6 ;  /* 0x0000000600197c82 */ /* 0x000fd60008000000 */
.L_x_31:
[----:B-1----:R-:W-:Y:S01]  /*19e0*/  ULEA UR17, UR25, UR4, 0x3 ;  /* 0x0000000419117291 */ /* 0x002fe2000f8e18ff */
[----:B--2---:R-:W-:Y:S01]  /*19f0*/  @!P5 MOV R3, 0x5000 ;  /* 0x000050000003d802 */ /* 0x004fe20000000f00 */
[----:B--2---:R-:W-:Y:S10]  /*1a00*/  @P0 BRA `(.L_x_27) ;  /* 0x00000000000c0947 */ /* 0x004ff40003800000 */
[----:B------:R-:W-:-:S04]  /*1a10*/  SHF.L.U32 R4, R17, 0x1f, RZ ;  /* 0x0000001f11047819 */ /* 0x000fc800000006ff */
[----:B------:R-:W2:Y:S02]  /*1a20*/  SYNCS.PHASECHK.TRANS64.TRYWAIT P0, [UR17+0x10], R4 ;  /* 0x00001004ff0075a7 */ /* 0x000ea40008001111 */
[----:B--2---:R-:W-:Y:S05]  /*1a30*/  @!P0 BRA `(.L_x_28) ;  /* 0x0000007000a48947 */ /* 0x004fea0003800000 */
.L_x_27:
[----:B------:R2:W-:Y:S01]  /*1a40*/  @!P5 SYNCS.ARRIVE.TRANS64 RZ, [UR17], R3 ;  /* 0x00000003ffffd9a7 */ /* 0x0005e20008000011 */
[----:B------:R-:W-:Y:S04]  /*1a50*/  BSSY.RECONVERGENT B0, `(.L_x_29) ;  /* 0x0000003000007945 */ /* 0x000fe80003800200 */
[----:B------:R-:W-:Y:S05]  /*1a60*/  @P4 BRA `(.L_x_30) ;  /* 0x0000000000044947 */ /* 0x000fea0003800000 */
[----:B------:R-:W-:Y:S05]  /*1a70*/  BPT.TRAP 0x1 ;  /* 0x000000040000795c */ /* 0x000fea0000300000 */
.L_x_30:
[----:B------:R-:W-:Y:S05]  /*1a80*/  BSYNC.RECONVERGENT B0 ;  /* 0x0000000000007941 */ /* 0x000fea0003800200 */
.L_x_29:
        /* <DEDUP_REMOVED lines=10> */
[----:B------:R-:W-:Y:S01]  /*1b30*/  UIADD3 UR16, UPT, UPT, UR16, 0x8800, URZ ;  /* 0x0000880010107890 */ /* 0x000fe2000fffe0ff */
[----:B-1----:R-:W-:Y:S01]  /*1b40*/  SHF.L.U32 R2, R17, 0x1f, RZ ;  /* 0x0000001f11027819 */ /* 0x002fe200000006ff */
[----:B------:R-:W-:Y:S02]  /*1b50*/  UIADD3.X UR31, UPT, UPT, URZ, UR23, URZ, UP1, !UPT ;  /* 0x00000017ff1f7290 */ /* 0x000fe40008ffe4ff */
[----:B------:R-:W-:Y:S01]  /*1b60*/  UIADD3.X UR29, UPT, UPT, URZ, UR23, URZ, UP0, !UPT ;  /* 0x00000017ff1d7290 */ /* 0x000fe200087fe4ff */
[----:B------:R1:W1:Y:S01]  /*1b70*/  SYNCS.PHASECHK.TRANS64.TRYWAIT P0, [UR8+0x10], R2 ;  /* 0x00001002ff0075a7 */ /* 0x0002620008001108 */
[----:B------:R-:W-:Y:S01]  /*1b80*/  ULEA UR8, UR25, UR4, 0xe ;  /* 0x0000000419087291 */ /* 0x000fe2000f8e70ff */
[----:B------:R-:W-:Y:S01]  /*1b90*/  UMOV UR26, 0x0 ;  /* 0x00000000001a7882 */ /* 0x000fe20000000000 */
[----:B------:R-:W-:-:S02]  /*1ba0*/  UMOV UR27, 0x10000000 ;  /* 0x10000000001b7882 */ /* 0x000fc40000000000 */
[----:B------:R-:W-:Y:S01]  /*1bb0*/  UIADD3 UR8, UPT, UPT, UR8, 0xa800, URZ ;  /* 0x0000a80008087890 */ /* 0x000fe2000fffe0ff */
[----:B------:R-:W-:Y:S01]  /*1bc0*/  UMOV UR19, UR35 ;  /* 0x0000002300137c82 */ /* 0x000fe20008000000 */
[----:B------:R-:W-:Y:S01]  /*1bd0*/  UMOV UR20, UR36 ;  /* 0x0000002400147c82 */ /* 0x000fe20008000000 */
[----:B------:R-:W-:Y:S01]  /*1be0*/  UMOV UR12, UR36 ;  /* 0x00000024000c7c82 */ /* 0x000fe20008000000 */
[----:B------:R-:W-:Y:S01]  /*1bf0*/  UMOV UR9, UR17 ;  /* 0x0000001100097c82 */ /* 0x000fe20008000000 */
[----:B------:R-:W-:Y:S01]  /*1c00*/  UMOV UR10, UR18 ;  /* 0x00000012000a7c82 */ /* 0x000fe20008000000 */
[----:B------:R1:W-:Y:S01]  /*1c10*/  UTMALDG.3D [UR16], [UR30], desc[UR26] ;  /* 0x00001a101e0075b4 */ /* 0x0003e20008011000 */
[----:B------:R-:W-:Y:S01]  /*1c20*/  UIADD3 UR24, UPT, UPT, UR24, 0x1, URZ ;  /* 0x0000000118187890 */ /* 0x000fe2000fffe0ff */
[----:B------:R-:W-:-:S03]  /*1c30*/  UMOV UR25, UR6 ;  /* 0x0000000600197c82 */ /* 0x000fc60008000000 */
[----:B------:R-:W-:Y:S01]  /*1c40*/  UISETP.NE.AND UP0, UPT, UR24, UR21, UPT ;  /* 0x000000151800728c */ /* 0x000fe2000bf05270 */
[----:B------:R1:W-:Y:S08]  /*1c50*/  UTMALDG.3D [UR8], [UR28], desc[UR26] ;  /* 0x00001a081c0075b4 */ /* 0x0003f00008011000 */
[----:B------:R-:W-:Y:S05]  /*1c60*/  BRA.U UP0, `(.L_x_31) ;  /* 0xfffffffd005c7547 */ /* 0x000fea000b83ffff */
.L_x_26:
[C---:B-1----:R-:W-:Y:S01]  /*1c70*/  LEA R2, R16.reuse, UR4, 0x3 ;  /* 0x0000000410027c11 */ /* 0x042fe2000f8e18ff */
[----:B------:R-:W-:Y:S01]  /*1c80*/  NOP ;  /* 0x0000000000007918 */ /* 0x000fe20000000000 */
[----:B--2---:R-:W-:Y:S02]  /*1c90*/  SHF.L.U32 R3, R13, 0x1f, RZ ;  /* 0x0000001f0d037819 */ /* 0x004fe400000006ff */
[----:B------:R-:W-:Y:S02]  /*1ca0*/  LEA R4, R16, UR4, 0x4 ;  /* 0x0000000410047c11 */ /* 0x000fe4000f8e20ff */
[----:B------:R-:W1:Y:S02]  /*1cb0*/  SYNCS.PHASECHK.TRANS64.TRYWAIT P0, [R2+URZ+0x70], R3 ;  /* 0x00007003020075a7 */ /* 0x000e6400080011ff */
[----:B-1----:R-:W-:Y:S05]  /*1cc0*/  @!P0 BRA `(.L_x_32) ;  /* 0x0000007000188947 */ /* 0x002fea0003800000 */
.L_x_132:
[----:B------:R-:W2:Y:S01]  /*1cd0*/  LDS.128 R4, [R4+0x100] ;  /* 0x0001000004047984 */ /* 0x000ea20000000c00 */
[----:B---3--:R-:W-:Y:S01]  /*1ce0*/  ISETP.GE.AND P0, PT, R40, 0x1, PT ;  /* 0x000000012800780c */ /* 0x008fe20003f06270 */
[----:B-1----:R-:W-:Y:S01]  /*1cf0*/  VIADD R2, R2, 0x80 ;  /* 0x0000008002027836 */ /* 0x002fe20000000000 */
[----:B------:R-:W-:Y:S01]  /*1d00*/  @!PT LDS RZ, [RZ] ;  /* 0x00000000fffff984 */ /* 0x000fe20000000800 */
[----:B------:R-:W-:Y:S01]  /*1d10*/  @!PT LDS RZ, [RZ] ;  /* 0x00000000fffff984 */ /* 0x000fe20000000800 */
[----:B------:R-:W-:Y:S01]  /*1d20*/  @!PT LDS RZ, [RZ] ;  /* 0x00000000fffff984 */ /* 0x000fe20000000800 */
[----:B------:R-:W-:Y:S01]  /*1d30*/  @!PT LDS RZ, [RZ] ;  /* 0x00000000fffff984 */ /* 0x000fe20000000800 */
[----:B------:R1:W-:Y:S06]  /*1d40*/  MEMBAR.ALL.CTA ;  /* 0x0000000000007992 */ /* 0x0003ec0000008000 */
[----:B-1----:R-:W1:Y:S01]  /*1d50*/  FENCE.VIEW.ASYNC.S ;  /* 0x00000000000073c6 */ /* 0x002e620000000000 */
[----:B------:R-:W-:-:S04]  /*1d60*/  PRMT R2, RZ, 0x654, R2 ;  /* 0x00000654ff027816 */ /* 0x000fc80000000002 */
[----:B-1----:R1:W-:Y:S01]  /*1d70*/  SYNCS.ARRIVE.TRANS64.RED.A1T0 RZ, [R2+URZ], RZ ;  /* 0x000000ff02ff79a7 */ /* 0x0023e200081004ff */
[----:B--2---:R-:W-:-:S13]  /*1d80*/  LOP3.LUT P2, RZ, R6, 0x1, RZ, 0xc0, !PT ;  /* 0x0000000106ff7812 */ /* 0x004fda000784c0ff */
[----:B------:R-:W-:Y:S01]  /*1d90*/  @P2 SHF.R.U32.HI R3, RZ, 0x10, R5 ;  /* 0x00000010ff032819 */ /* 0x000fe20000011605 */
[----:B------:R-:W-:Y:S01]  /*1da0*/  VOTEU.ANY UP0, P2 ;  /* 0x0000000000ff7886 */ /* 0x000fe20001000100 */
[----:B------:R-:W-:Y:S02]  /*1db0*/  @P2 MOV R10, R4 ;  /* 0x00000004000a2202 */ /* 0x000fe40000000f00 */
[----:B------:R-:W-:Y:S02]  /*1dc0*/  @P2 R2UR.BROADCAST UR8, R3 ;  /* 0x00000000030822ca */ /* 0x000fe400008e0000 */
[----:B------:R-:W-:-:S11]  /*1dd0*/  @P2 LOP3.LUT R9, R5, 0xffff, RZ, 0xc0, !PT ;  /* 0x0000ffff05092812 */ /* 0x000fd600078ec0ff */
[----:B------:R-:W-:Y:S01]  /*1de0*/  @UP0 UMOV UR36, UR8 ;  /* 0x0000000800240c82 */ /* 0x000fe20008000000 */
[----:B-1----:R-:W-:Y:S05]  /*1df0*/  @!P0 BRA `(.L_x_33) ;  /* 0x0000000000b88947 */ /* 0x002fea0003800000 */
[----:B------:R-:W4:Y:S01]  /*1e00*/  LDC.64 R4, c[0x0][0xb18] ;  /* 0x0002c600ff047b82 */ /* 0x000f220000000a00 */
[----:B------:R-:W-:-:S07]  /*1e10*/  ISETP.NE.AND P3, PT, R40, 0x1, PT ;  /* 0x000000012800780c */ /* 0x000fce0003f65270 */
[----:B------:R-:W1:Y:S08]  /*1e20*/  LDC.64 R6, c[0x0][0xb10] ;  /* 0x0002c400ff067b82 */ /* 0x000e700000000a00 */
[----:B------:R-:W2:Y:S08]  /*1e30*/  LDC R14, c[0x0][0xb20] ;  /* 0x0002c800ff0e7b82 */ /* 0x000eb00000000800 */
[----:B------:R-:W3:Y:S01]  /*1e40*/  LDC R15, c[0x0][0xb0c] ;  /* 0x0002c300ff0f7b82 */ /* 0x000ee20000000800 */
[----:B----4-:R-:W-:Y:S01]  /*1e50*/  IMAD.HI.U32 R19, R0, R5, RZ ;  /* 0x0000000500137227 */ /* 0x010fe200078e00ff */
[----:B------:R-:W-:-:S03]  /*1e60*/  ISETP.NE.AND P0, PT, R4, 0x1, PT ;  /* 0x000000010400780c */ /* 0x000fc60003f05270 */
[----:B------:R-:W-:-:S03]  /*1e70*/  IMAD.HI.U32 R5, R9, R5, RZ ;  /* 0x0000000509057227 */ /* 0x000fc600078e00ff */
[----:B------:R-:W4:Y:S01]  /*1e80*/  LDC.64 R2, c[0x0][0xb28] ;  /* 0x0002ca00ff027b82 */ /* 0x000f220000000a00 */
[----:B-1----:R-:W-:-:S04]  /*1e90*/  IMAD.HI.U32 R20, R8, R6, RZ ;  /* 0x0000000608147227 */ /* 0x002fc800078e00ff */
[----:B------:R-:W-:Y:S01]  /*1ea0*/  IMAD.HI.U32 R21, R10, R6, RZ ;  /* 0x000000060a157227 */ /* 0x000fe200078e00ff */
[----:B------:R-:W-:Y:S02]  /*1eb0*/  SHF.R.U32.HI R20, RZ, R7, R20 ;  /* 0x00000007ff147219 */ /* 0x000fe40000011614 */
[-C--:B--2---:R-:W-:Y:S02]  /*1ec0*/  SHF.R.U32.HI R19, RZ, R14.reuse, R19 ;  /* 0x0000000eff137219 */ /* 0x084fe40000011613 */
[----:B------:R-:W-:Y:S02]  /*1ed0*/  SHF.R.U32.HI R5, RZ, R14, R5 ;  /* 0x0000000eff057219 */ /* 0x000fe40000011605 */
[----:B------:R-:W-:Y:S02]  /*1ee0*/  SEL R19, R0, R19, !P0 ;  /* 0x0000001300137207 */ /* 0x000fe40004000000 */
[----:B------:R-:W-:Y:S02]  /*1ef0*/  SHF.R.U32.HI R21, RZ, R7, R21 ;  /* 0x00000007ff157219 */ /* 0x000fe40000011615 */
[----:B---3--:R-:W-:-:S02]  /*1f00*/  ISETP.NE.AND P1, PT, R15, 0x1, PT ;  /* 0x000000010f00780c */ /* 0x008fc40003f25270 */
[----:B------:R-:W-:Y:S02]  /*1f10*/  SEL R5, R9, R5, !P0 ;  /* 0x0000000509057207 */ /* 0x000fe40004000000 */
[----:B------:R-:W-:Y:S02]  /*1f20*/  SEL R20, R8, R20, !P1 ;  /* 0x0000001408147207 */ /* 0x000fe40004800000 */
[----:B------:R-:W-:Y:S01]  /*1f30*/  SEL R21, R10, R21, !P1 ;  /* 0x000000150a157207 */ /* 0x000fe20004800000 */
[----:B----4-:R-:W-:-:S04]  /*1f40*/  IMAD.HI.U32 R18, R19, R2, RZ ;  /* 0x0000000213127227 */ /* 0x010fc800078e00ff */
        /* <DEDUP_REMOVED lines=10> */
[----:B------:R-:W-:-:S04]  /*1ff0*/  @!P0 IMAD.HI.U32 R7, R21, R2, RZ ;  /* 0x0000000215078227 */ /* 0x000fc800078e00ff */
[----:B------:R-:W-:Y:S01]  /*2000*/  IMAD.MOV R2, RZ, RZ, -R6 ;  /* 0x000000ffff027224 */ /* 0x000fe200078e0a06 */
[----:B------:R-:W-:Y:S02]  /*2010*/  @!P0 SHF.R.U32.HI R3, RZ, R3, R7 ;  /* 0x00000003ff038219 */ /* 0x000fe40000011607 */
[----:B------:R-:W-:Y:S01]  /*2020*/  IADD3 R7, PT, PT, -R5, RZ, RZ ;  /* 0x000000ff05077210 */ /* 0x000fe20007ffe1ff */
[----:B------:R-:W-:Y:S01]  /*2030*/  IMAD R2, R40, R2, R5 ;  /* 0x0000000228027224 */ /* 0x000fe200078e0205 */
        /* <DEDUP_REMOVED lines=10> */
.L_x_33:
[----:B------:R-:W1:Y:S02]  /*20e0*/  LDCU UR8, c[0x0][0xb30] ;  /* 0x00016600ff0877ac */ /* 0x000e640008000800 */
[----:B-1----:R-:W-:-:S09]  /*20f0*/  UISETP.NE.AND UP0, UPT, UR8, 0x1, UPT ;  /* 0x000000010800788c */ /* 0x002fd2000bf05270 */
[----:B------:R-:W-:Y:S05]  /*2100*/  BRA.U UP0, `(.L_x_34) ;  /* 0x0000000100407547 */ /* 0x000fea000b800000 */
[----:B------:R-:W1:Y:S08]  /*2110*/  LDC.64 R4, c[0x0][0xb10] ;  /* 0x0002c400ff047b82 */ /* 0x000e700000000a00 */
[----:B------:R-:W2:Y:S08]  /*2120*/  LDC.64 R2, c[0x0][0xb18] ;  /* 0x0002c600ff027b82 */ /* 0x000eb00000000a00 */
[----:B------:R-:W3:Y:S08]  /*2130*/  LDC R6, c[0x0][0xb20] ;  /* 0x0002c800ff067b82 */ /* 0x000ef00000000800 */
[----:B------:R-:W4:Y:S01]  /*2140*/  LDC R7, c[0x0][0xb0c] ;  /* 0x0002c300ff077b82 */ /* 0x000f220000000800 */
[----:B-1----:R-:W-:-:S05]  /*2150*/  IMAD.HI.U32 R4, R10, R4, RZ ;  /* 0x000000040a047227 */ /* 0x002fca00078e00ff */
[----:B------:R-:W-:Y:S01]  /*2160*/  SHF.R.U32.HI R4, RZ, R5, R4 ;  /* 0x00000005ff047219 */ /* 0x000fe20000011604 */
[----:B--2---:R-:W-:Y:S01]  /*2170*/  IMAD.HI.U32 R3, R9, R3, RZ ;  /* 0x0000000309037227 */ /* 0x004fe200078e00ff */
[----:B------:R-:W-:-:S04]  /*2180*/  ISETP.NE.AND P0, PT, R2, 0x1, PT ;  /* 0x000000010200780c */ /* 0x000fc80003f05270 */
[----:B---3--:R-:W-:-:S04]  /*2190*/  SHF.R.U32.HI R3, RZ, R6, R3 ;  /* 0x00000006ff037219 */ /* 0x008fc80000011603 */
[----:B------:R-:W-:Y:S02]  /*21a0*/  SEL R3, R9, R3, !P0 ;  /* 0x0000000309037207 */ /* 0x000fe40004000000 */
[----:B----4-:R-:W-:-:S04]  /*21b0*/  ISETP.NE.AND P1, PT, R7, 0x1, PT ;  /* 0x000000010700780c */ /* 0x010fc80003f25270 */
[----:B------:R-:W-:-:S05]  /*21c0*/  SEL R4, R10, R4, !P1 ;  /* 0x000000040a047207 */ /* 0x000fca0004800000 */
[----:B------:R-:W-:Y:S02]  /*21d0*/  IMAD.IADD R5, R3, 0x1, -R4 ;  /* 0x0000000103057824 */ /* 0x000fe400078e0a04 */
[----:B------:R-:W-:Y:S02]  /*21e0*/  IMAD.IADD R3, R4, 0x1, -R3 ;  /* 0x0000000104037824 */ /* 0x000fe400078e0a03 */
[----:B------:R-:W-:Y:S02]  /*21f0*/  IMAD R10, R5, R7, R10 ;  /* 0x00000007050a7224 */ /* 0x000fe400078e020a */
[----:B------:R-:W-:-:S07]  /*2200*/  IMAD R9, R3, R2, R9 ;  /* 0x0000000203097224 */ /* 0x000fce00078e0209 */
.L_x_34:
[----:B------:R-:W-:Y:S01]  /*2210*/  VIADD R16, R16, 0x1 ;  /* 0x0000000110107836 */ /* 0x000fe20000000000 */
[----:B------:R-:W-:Y:S01]  /*2220*/  PLOP3.LUT P1, PT, PT, PT, PT, 0x80, 0x8 ;  /* 0x000000000008781c */ /* 0x000fe20003f2f070 */
[----:B------:R-:W-:Y:S02]  /*2230*/  IMAD.IADD R15, R10, 0x1, R87 ;  /* 0x000000010a0f7824 */ /* 0x000fe400078e0257 */
[----:B------:R-:W-:Y:S01]  /*2240*/  IMAD.IADD R14, R9, 0x1, R86 ;  /* 0x00000001090e7824 */ /* 0x000fe200078e0256 */
[----:B------:R-:W-:-:S04]  /*2250*/  ISETP.NE.AND P0, PT, R16, 0x2, PT ;  /* 0x000000021000780c */ /* 0x000fc80003f05270 */
[----:B------:R-:W-:Y:S02]  /*2260*/  SEL R2, RZ, 0x1, P0 ;  /* 0x00000001ff027807 */ /* 0x000fe40000000000 */
[----:B------:R-:W-:Y:S02]  /*2270*/  SEL R16, R16, RZ, P0 ;  /* 0x000000ff10107207 */ /* 0x000fe40000000000 */
[----:B------:R-:W-:Y:S01]  /*2280*/  LOP3.LUT R13, R13, R2, RZ, 0x3c, !PT ;  /* 0x000000020d0d7212 */ /* 0x000fe200078e3cff */
[----:B------:R-:W-:Y:S06]  /*2290*/  @P2 BRA `(.L_x_35) ;  /* 0xfffffff000982947 */ /* 0x000fec000383ffff */
[----:B------:R-:W-:Y:S01]  /*22a0*/  UIADD3 UR5, UPT, UPT, UR4, 0x10, URZ ;  /* 0x0000001004057890 */ /* 0x000fe2000fffe0ff */
[----:B------:R-:W-:-:S03]  /*22b0*/  SHF.L.U32 R2, R17, 0x1f, RZ ;  /* 0x0000001f11027819 */ /* 0x000fc600000006ff */
[----:B------:R-:W-:-:S09]  /*22c0*/  ULEA UR4, UR6, UR5, 0x3 ;  /* 0x0000000506047291 */ /* 0x000fd2000f8e18ff */
[----:B------:R-:W1:Y:S02]  /*22d0*/  SYNCS.PHASECHK.TRANS64.TRYWAIT P0, [UR4], R2 ;  /* 0x00000002ff0075a7 */ /* 0x000e640008001104 */
[----:B-1----:R-:W-:Y:S05]  /*22e0*/  @!P0 BRA `(.L_x_36) ;  /* 0x0000006800a48947 */ /* 0x002fea0003800000 */
.L_x_134:
[----:B------:R-:W-:-:S04]  /*22f0*/  UIADD3 UR6, UPT, UPT, UR6, 0x1, URZ ;  /* 0x0000000106067890 */ /* 0x000fc8000fffe0ff */
[----:B------:R-:W-:-:S04]  /*2300*/  UISETP.NE.AND UP0, UPT, UR6, 0x2, UPT ;  /* 0x000000020600788c */ /* 0x000fc8000bf05270 */
[----:B------:R-:W-:Y:S02]  /*2310*/  USEL UR4, URZ, 0x1, UP0 ;  /* 0x00000001ff047887 */ /* 0x000fe40008000000 */
[----:B------:R-:W-:-:S04]  /*2320*/  USEL UR6, UR6, URZ, UP0 ;  /* 0x000000ff06067287 */ /* 0x000fc80008000000 */
[----:B------:R-:W-:Y:S01]  /*2330*/  ULEA UR6, UR6, UR5, 0x3 ;  /* 0x0000000506067291 */ /* 0x000fe2000f8e18ff */
[----:B-1----:R-:W-:-:S04]  /*2340*/  LOP3.LUT R2, R17, UR4, RZ, 0x3c, !PT ;  /* 0x0000000411027c12 */ /* 0x002fc8000f8e3cff */
[----:B------:R-:W-:Y:S01]  /*2350*/  SHF.L.U32 R2, R2, 0x1f, RZ ;  /* 0x0000001f02027819 */ /* 0x000fe200000006ff */
[----:B----4-:R-:W-:-:S07]  /*2360*/  IMAD.U32 R0, RZ, RZ, UR6 ;  /* 0x00000006ff007e24 */ /* 0x010fce000f8e00ff */
.L_x_37:
[----:B-1----:R1:W2:Y:S02]  /*2370*/  SYNCS.PHASECHK.TRANS64.TRYWAIT P0, [R0+URZ], R2 ;  /* 0x00000002000075a7 */ /* 0x0022a400080011ff */
[----:B--2---:R-:W-:Y:S05]  /*2380*/  @!P0 NANOSLEEP.SYNCS 0x989680 ;  /* 0x009896800000895d */ /* 0x004fea0003900000 */
[----:B------:R-:W2:Y:S02]  /*2390*/  @!P0 SYNCS.PHASECHK.TRANS64 P0, [R0+URZ], R2 ;  /* 0x00000002000085a7 */ /* 0x000ea400080010ff */
[----:B--2---:R-:W-:Y:S05]  /*23a0*/  @P0 EXIT ;  /* 0x000000000000094d */ /* 0x004fea0003800000 */
[----:B------:R-:W-:Y:S05]  /*23b0*/  BRA `(.L_x_37) ;  /* 0xfffffffc00ec7947 */ /* 0x000fea000383ffff */
.L_x_17:
[----:B------:R-:W-:-:S04]  /*23c0*/  UISETP.NE.AND UP1, UPT, UR37, URZ, UPT ;  /* 0x000000ff2500728c */ /* 0x000fc8000bf25270 */
[----:B------:R-:W-:-:S09]  /*23d0*/  UISETP.NE.OR UP1, UPT, UR8, 0x1, UP1 ;  /* 0x000000010800788c */ /* 0x000fd20008f25670 */
[----:B------:R-:W-:Y:S05]  /*23e0*/  BRA.U UP1, `(.L_x_38) ;  /* 0x0000000501487547 */ /* 0x000fea000b800000 */
[----:B------:R-:W-:Y:S01]  /*23f0*/  ISETP.NE.AND P2, PT, R2, RZ, PT ;  /* 0x000000ff0200720c */ /* 0x000fe20003f45270 */
[----:B------:R-:W-:Y:S01]  /*2400*/  IMAD.MOV.U32 R12, RZ, RZ, 0x1 ;  /* 0x00000001ff0c7424 */ /* 0x000fe200078e00ff */
[----:B------:R-:W-:Y:S02]  /*2410*/  CS2R R10, SRZ ;  /* 0x00000000000a7805 */ /* 0x000fe4000001ff00 */
[----:B------:R-:W-:Y:S01]  /*2420*/  CS2R R8, SRZ ;  /* 0x0000000000087805 */ /* 0x000fe2000001ff00 */
[----:B------:R-:W-:Y:S01]  /*2430*/  UMOV UR4, 0x400 ;  /* 0x0000040000047882 */ /* 0x000fe20000000000 */
[----:B------:R-:W-:Y:S01]  /*2440*/  UMOV UR6, URZ ;  /* 0x000000ff00067c82 */ /* 0x000fe20008000000 */
[----:B------:R-:W-:-:S12]  /*2450*/  ULEA UR37, UR37, UR4, 0x18 ;  /* 0x0000000425257291 */ /* 0x000fd8000f8ec0ff */
.L_x_42:
[----:B------:R-:W-:Y:S02]  /*2460*/  LEA R0, R8, UR37, 0x3 ;  /* 0x0000002508007c11 */ /* 0x000fe4000f8e18ff */
[----:B------:R-:W-:-:S03]  /*2470*/  SHF.L.U32 R4, R9, 0x1f, RZ ;  /* 0x0000001f09047819 */ /* 0x000fc600000006ff */
[----:B------:R-:W-:Y:S01]  /*2480*/  VIADD R5, R0, 0xe0 ;  /* 0x000000e000057836 */ /* 0x000fe20000000000 */
[----:B------:R-:W1:Y:S02]  /*2490*/  SYNCS.PHASECHK.TRANS64.TRYWAIT P0, [R0+URZ+0xd0], R4 ;  /* 0x0000d004000075a7 */ /* 0x000e6400080011ff */
[----:B-1----:R-:W-:Y:S05]  /*24a0*/  @!P0 BRA `(.L_x_39) ;  /* 0x00000068004c8947 */ /* 0x002fea0003800000 */
.L_x_135:
[----:B------:R-:W-:Y:S01]  /*24b0*/  ULEA UR5, UR6, UR37, 0x3 ;  /* 0x0000002506057291 */ /* 0x000fe2000f8e18ff */
[----:B-1----:R-:W-:Y:S01]  /*24c0*/  PRMT R0, RZ, 0x654, R5 ;  /* 0x00000654ff007816 */ /* 0x002fe20000000005 */
[----:B------:R-:W-:Y:S01]  /*24d0*/  @!P2 IMAD.MOV.U32 R4, RZ, RZ, 0x10 ;  /* 0x00000010ff04a424 */ /* 0x000fe200078e00ff */
[----:B------:R-:W-:Y:S01]  /*24e0*/  SHF.L.U32 R5, R12, 0x1f, RZ ;  /* 0x0000001f0c057819 */ /* 0x000fe200000006ff */
[----:B------:R-:W-:Y:S01]  /*24f0*/  UIADD3 UR4, UPT, UPT, UR5, 0x70, URZ ;  /* 0x0000007005047890 */ /* 0x000fe2000fffe0ff */
[----:B------:R1:W-:Y:S05]  /*2500*/  SYNCS.ARRIVE.TRANS64.RED.A1T0 RZ, [R0+URZ], RZ ;  /* 0x000000ff00ff79a7 */ /* 0x0003ea00081004ff */
[----:B------:R-:W-:Y:S01]  /*2510*/  IMAD.U32 R6, RZ, RZ, UR4 ;  /* 0x00000004ff067e24 */ /* 0x000fe2000f8e00ff */
[----:B------:R-:W2:Y:S04]  /*2520*/  SYNCS.PHASECHK.TRANS64.TRYWAIT P0, [UR5+0x80], R5 ;  /* 0x00008005ff0075a7 */ /* 0x000ea80008001105 */
[----:B------:R-:W-:Y:S01]  /*2530*/  PRMT R6, R2, 0x654, R6 ;  /* 0x0000065402067816 */ /* 0x000fe20000000006 */
[----:B-12---:R-:W-:Y:S06]  /*2540*/  @!P0 BRA `(.L_x_40) ;  /* 0x0000006800388947 */ /* 0x006fec0003800000 */
.L_x_137:
[----:B------:R-:W-:Y:S01]  /*2550*/  ULEA UR4, UR6, UR37, 0x4 ;  /* 0x0000002506047291 */ /* 0x000fe2000f8e20ff */
[----:B------:R-:W-:Y:S01]  /*2560*/  SEL R3, R6, R3, !P2 ;  /* 0x0000000306037207 */ /* 0x000fe20005000000 */
[----:B------:R-:W-:Y:S01]  /*2570*/  UIADD3 UR5, UPT, UPT, UR5, 0x70, URZ ;  /* 0x0000007005057890 */ /* 0x000fe2000fffe0ff */
[----:B-1----:R-:W-:Y:S01]  /*2580*/  LEA R0, R11, UR37, 0x3 ;  /* 0x000000250b007c11 */ /* 0x002fe2000f8e18ff */
[----:B------:R-:W-:Y:S01]  /*2590*/  UIADD3 UR4, UPT, UPT, UR4, 0x100, URZ ;  /* 0x0000010004047890 */ /* 0x000fe2000fffe0ff */
[----:B------:R1:W-:Y:S01]  /*25a0*/  @!P2 SYNCS.ARRIVE.TRANS64.RED RZ, [R3+URZ], R4 ;  /* 0x0000000403ffa9a7 */ /* 0x0003e200080004ff */
[----:B------:R-:W-:Y:S01]  /*25b0*/  UIADD3 UR6, UPT, UPT, UR6, 0x1, URZ ;  /* 0x0000000106067890 */ /* 0x000fe2000fffe0ff */
[----:B------:R-:W-:-:S03]  /*25c0*/  VIADD R8, R8, 0x1 ;  /* 0x0000000108087836 */ /* 0x000fc60000000000 */
[----:B------:R-:W-:Y:S02]  /*25d0*/  UISETP.NE.AND UP0, UPT, UR6, 0x2, UPT ;  /* 0x000000020600788c */ /* 0x000fe4000bf05270 */
[----:B------:R-:W-:Y:S01]  /*25e0*/  ISETP.NE.AND P0, PT, R8, 0x2, PT ;  /* 0x000000020800780c */ /* 0x000fe20003f05270 */
[----:B------:R-:W-:Y:S06]  /*25f0*/  UGETNEXTWORKID.BROADCAST [UR4], [UR5] ;  /* 0x00000000040073ca */ /* 0x000fec0008000100 */
[----:B------:R-:W-:Y:S02]  /*2600*/  USEL UR4, URZ, 0x1, UP0 ;  /* 0x00000001ff047887 */ /* 0x000fe40008000000 */
[----:B------:R-:W-:-:S04]  /*2610*/  USEL UR6, UR6, URZ, UP0 ;  /* 0x000000ff06067287 */ /* 0x000fc80008000000 */
[----:B------:R-:W-:Y:S02]  /*2620*/  LOP3.LUT R12, R12, UR4, RZ, 0x3c, !PT ;  /* 0x000000040c0c7c12 */ /* 0x000fe4000f8e3cff */
[----:B-1----:R-:W-:-:S04]  /*2630*/  SHF.L.U32 R4, R10, 0x1f, RZ ;  /* 0x0000001f0a047819 */ /* 0x002fc800000006ff */
[----:B------:R-:W1:Y:S02]  /*2640*/  SYNCS.PHASECHK.TRANS64.TRYWAIT P1, [R0+URZ+0x70], R4 ;  /* 0x00007004000075a7 */ /* 0x000e6400080211ff */
[----:B-1----:R-:W-:Y:S05]  /*2650*/  @!P1 BRA `(.L_x_41) ;  /* 0x00000068000c9947 */ /* 0x002fea0003800000 */
.L_x_138:
[C---:B-1----:R-:W-:Y:S01]  /*2660*/  LEA R4, R11.reuse, UR37, 0x4 ;  /* 0x000000250b047c11 */ /* 0x042fe2000f8e20ff */
[----:B------:R-:W-:Y:S01]  /*2670*/  VIADD R0, R0, 0x80 ;  /* 0x0000008000007836 */ /* 0x000fe20000000000 */
[----:B------:R-:W-:Y:S01]  /*2680*/  SEL R8, R8, RZ, P0 ;  /* 0x000000ff08087207 */ /* 0x000fe20000000000 */
[----:B------:R-:W-:-:S03]  /*2690*/  VIADD R11, R11, 0x1 ;  /* 0x000000010b0b7836 */ /* 0x000fc60000000000 */
[----:B------:R-:W1:Y:S01]  /*26a0*/  LDS.128 R4, [R4+0x100] ;  /* 0x0001000004047984 */ /* 0x000e620000000c00 */
[----:B------:R-:W-:Y:S02]  /*26b0*/  PRMT R0, RZ, 0x654, R0 ;  /* 0x00000654ff007816 */ /* 0x000fe40000000000 */
[C---:B------:R-:W-:Y:S01]  /*26c0*/  ISETP.NE.AND P1, PT, R11.reuse, 0x2, PT ;  /* 0x000000020b00780c */ /* 0x040fe20003f25270 */
[----:B------:R-:W-:Y:S01]  /*26d0*/  @!PT LDS RZ, [RZ] ;  /* 0x00000000fffff984 */ /* 0x000fe20000000800 */
[----:B------:R-:W-:Y:S01]  /*26e0*/  @!PT LDS RZ, [RZ] ;  /* 0x00000000fffff984 */ /* 0x000fe20000000800 */
[----:B------:R-:W-:Y:S01]  /*26f0*/  @!PT LDS RZ, [RZ] ;  /* 0x00000000fffff984 */ /* 0x000fe20000000800 */
[----:B------:R-:W-:Y:S01]  /*2700*/  @!PT LDS RZ, [RZ] ;  /* 0x00000000fffff984 */ /* 0x000fe20000000800 */
[----:B------:R2:W-:Y:S06]  /*2710*/  MEMBAR.ALL.CTA ;  /* 0x0000000000007992 */ /* 0x0005ec0000008000 */
[----:B--2---:R-:W2:Y:S01]  /*2720*/  FENCE.VIEW.ASYNC.S ;  /* 0x00000000000073c6 */ /* 0x004ea20000000000 */
[----:B------:R-:W-:Y:S01]  /*2730*/  SEL R11, R11, RZ, P1 ;  /* 0x000000ff0b0b7207 */ /* 0x000fe20000800000 */
[----:B--2---:R2:W-:Y:S01]  /*2740*/  SYNCS.ARRIVE.TRANS64.RED.A1T0 RZ, [R0+URZ], RZ ;  /* 0x000000ff00ff79a7 */ /* 0x0045e200081004ff */
[----:B-1----:R-:W-:-:S02]  /*2750*/  LOP3.LUT P3, RZ, R6, 0x1, RZ, 0xc0, !PT ;  /* 0x0000000106ff7812 */ /* 0x002fc4000786c0ff */
[----:B------:R-:W-:-:S04]  /*2760*/  SEL R4, RZ, 0x1, P1 ;  /* 0x00000001ff047807 */ /* 0x000fc80000800000 */
[----:B------:R-:W-:Y:S02]  /*2770*/  LOP3.LUT R10, R10, R4, RZ, 0x3c, !PT ;  /* 0x000000040a0a7212 */ /* 0x000fe400078e3cff */
[----:B--2---:R-:W-:-:S04]  /*2780*/  SEL R0, RZ, 0x1, P0 ;  /* 0x00000001ff007807 */ /* 0x004fc80000000000 */
[----:B------:R-:W-:Y:S01]  /*2790*/  LOP3.LUT R9, R9, R0, RZ, 0x3c, !PT ;  /* 0x0000000009097212 */ /* 0x000fe200078e3cff */
[----:B------:R-:W-:Y:S06]  /*27a0*/  @P3 BRA `(.L_x_42) ;  /* 0xfffffffc002c3947 */ /* 0x000fec000383ffff */
[----:B------:R-:W-:Y:S01]  /*27b0*/  ULEA UR5, UR6, UR37, 0x3 ;  /* 0x0000002506057291 */ /* 0x000fe2000f8e18ff */
[----:B------:R-:W-:-:S08]  /*27c0*/  SHF.L.U32 R2, R12, 0x1f, RZ ;  /* 0x0000001f0c027819 */ /* 0x000fd000000006ff */
[----:B------:R-:W1:Y:S02]  /*27d0*/  SYNCS.PHASECHK.TRANS64 P0, [UR5+0x80], R2 ;  /* 0x00008002ff0075a7 */ /* 0x000e640008001005 */
[----:B-1----:R-:W-:Y:S05]  /*27e0*/  @P0 BRA `(.L_x_43) ;  /* 0x0000000000080947 */ /* 0x002fea0003800000 */
[----:B------:R-:W1:Y:S02]  /*27f0*/  SYNCS.PHASECHK.TRANS64.TRYWAIT P0, [UR5+0x80], R2 ;  /* 0x00008002ff0075a7 */ /* 0x000e640008001105 */
[----:B-1----:R-:W-:Y:S05]  /*2800*/  @!P0 BRA `(.L_x_44) ;  /* 0x0000006400b48947 */ /* 0x002fea0003800000 */
.L_x_43:
[----:B------:R-:W-:-:S04]  /*2810*/  UIADD3 UR4, UPT, UPT, UR6, 0x1, URZ ;  /* 0x0000000106047890 */ /* 0x000fc8000fffe0ff */
[----:B------:R-:W-:-:S04]  /*2820*/  UISETP.NE.AND UP0, UPT, UR4, 0x2, UPT ;  /* 0x000000020400788c */ /* 0x000fc8000bf05270 */
[----:B------:R-:W-:Y:S02]  /*2830*/  USEL UR7, URZ, 0x1, UP0 ;  /* 0x00000001ff077887 */ /* 0x000fe40008000000 */
[----:B------:R-:W-:-:S04]  /*2840*/  USEL UR4, UR4, URZ, UP0 ;  /* 0x000000ff04047287 */ /* 0x000fc80008000000 */
[----:B------:R-:W-:Y:S01]  /*2850*/  ULEA UR4, UR4, UR37, 0x3 ;  /* 0x0000002504047291 */ /* 0x000fe2000f8e18ff */
[----:B-1----:R-:W-:-:S04]  /*2860*/  LOP3.LUT R2, R12, UR7, RZ, 0x3c, !PT ;  /* 0x000000070c027c12 */ /* 0x002fc8000f8e3cff */
[----:B------:R-:W-:-:S04]  /*2870*/  SHF.L.U32 R0, R2, 0x1f, RZ ;  /* 0x0000001f02007819 */ /* 0x000fc800000006ff */
[----:B------:R-:W1:Y:S02]  /*2880*/  SYNCS.PHASECHK.TRANS64 P0, [UR4+0x80], R0 ;  /* 0x00008000ff0075a7 */ /* 0x000e640008001004 */
[----:B-1----:R-:W-:Y:S05]  /*2890*/  @P0 EXIT ;  /* 0x000000000000094d */ /* 0x002fea0003800000 */
[----:B------:R-:W-:Y:S02]  /*28a0*/  SHF.L.U32 R2, R2, 0x1f, RZ ;  /* 0x0000001f02027819 */ /* 0x000fe400000006ff */
[----:B------:R-:W-:-:S07]  /*28b0*/  MOV R0, UR4 ;  /* 0x0000000400007c02 */ /* 0x000fce0008000f00 */
.L_x_45:
[----:B-1----:R1:W2:Y:S02]  /*28c0*/  SYNCS.PHASECHK.TRANS64.TRYWAIT P0, [R0+URZ+0x80], R2 ;  /* 0x00008002000075a7 */ /* 0x0022a400080011ff */
[----:B--2---:R-:W-:Y:S05]  /*28d0*/  @!P0 NANOSLEEP.SYNCS 0x989680 ;  /* 0x009896800000895d */ /* 0x004fea0003900000 */
[----:B------:R-:W2:Y:S02]  /*28e0*/  @!P0 SYNCS.PHASECHK.TRANS64 P0, [R0+URZ+0x80], R2 ;  /* 0x00008002000085a7 */ /* 0x000ea400080010ff */
[----:B--2---:R-:W-:Y:S05]  /*28f0*/  @P0 EXIT ;  /* 0x000000000000094d */ /* 0x004fea0003800000 */
[----:B------:R-:W-:Y:S05]  /*2900*/  BRA `(.L_x_45) ;  /* 0xfffffffc00ec7947 */ /* 0x000fea000383ffff */
.L_x_38:
[----:B------:R-:W-:-:S09]  /*2910*/  UISETP.NE.AND UP1, UPT, UR8, URZ, UPT ;  /* 0x000000ff0800728c */ /* 0x000fd2000bf25270 */
[----:B------:R-:W-:Y:S05]  /*2920*/  BRA.U UP1, `(.L_x_46) ;  /* 0x0000000d01947547 */ /* 0x000fea000b800000 */
[----:B------:R-:W-:Y:S01]  /*2930*/  UMOV UR4, 0x40 ;  /* 0x0000004000047882 */ /* 0x000fe20000000000 */
[----:B------:R-:W-:Y:S01]  /*2940*/  NOP ;  /* 0x0000000000007918 */ /* 0x000fe20000000000 */
[----:B------:R-:W-:Y:S01]  /*2950*/  ULEA UR4, UR37, UR4, 0x18 ;  /* 0x0000000425047291 */ /* 0x000fe2000f8ec0ff */
[----:B------:R-:W-:Y:S02]  /*2960*/  UMOV UR5, 0x400 ;  /* 0x0000040000057882 */ /* 0x000fe40000000000 */
[----:B------:R-:W-:-:S06]  /*2970*/  ULEA UR37, UR37, UR5, 0x18 ;  /* 0x0000000525257291 */ /* 0x000fcc000f8ec0ff */
[----:B------:R-:W1:Y:S02]  /*2980*/  LDS.U8 R0, [UR4+0x1c] ;  /* 0x00001c04ff007984 */ /* 0x000e640008000000 */
[----:B-1----:R-:W-:-:S13]  /*2990*/  ISETP.NE.AND P0, PT, R0, RZ, PT ;  /* 0x000000ff0000720c */ /* 0x002fda0003f05270 */
[----:B------:R-:W-:Y:S05]  /*29a0*/  @P0 BRA `(.L_x_47) ;  /* 0x0000000000580947 */ /* 0x000fea0003800000 */
[----:B------:R-:W-:-:S13]  /*29b0*/  ELECT P0, URZ, PT ;  /* 0x0000000000ff782f */ /* 0x000fda0003800000 */
[----:B------:R-:W-:Y:S05]  /*29c0*/  @!P0 BRA `(.L_x_48) ;  /* 0x0000000000608947 */ /* 0x000fea0003800000 */
[----:B------:R-:W-:Y:S01]  /*29d0*/  UMOV UR5, 0x10 ;  /* 0x0000001000057882 */ /* 0x000fe20000000000 */
[----:B------:R-:W-:Y:S01]  /*29e0*/  HFMA2 R0, -RZ, RZ, 0, 5.9604644775390625e-08 ;  /* 0x00000001ff007431 */ /* 0x000fe200000001ff */
[----:B------:R-:W-:-:S03]  /*29f0*/  MOV R2, 0xffff ;  /* 0x0000ffff00027802 */ /* 0x000fc60000000f00 */
[----:B------:R-:W-:Y:S04]  /*2a00*/  DEPBAR.LE SB1, 0x36 ;  /* 0x00009d800000791a */ /* 0x000fe80000000000 */
[----:B------:R-:W1:Y:S02]  /*2a10*/  UTCATOMSWS.FIND_AND_SET.ALIGN UP0, UR5, UR5 ;  /* 0x00000005000575e3 */ /* 0x000e640008000800 */
[----:B-1----:R-:W-:Y:S01]  /*2a20*/  MOV R3, UR5 ;  /* 0x0000000500037c02 */ /* 0x002fe20008000f00 */
[----:B------:R-:W-:Y:S06]  /*2a30*/  BRA.U UP0, `(.L_x_49) ;  /* 0x0000000100187547 */ /* 0x000fec000b800000 */
.L_x_50:
[----:B------:R-:W-:Y:S05]  /*2a40*/  NANOSLEEP 0x64 ;  /* 0x000000640000795d */ /* 0x000fea0003800000 */
[----:B------:R-:W-:-:S05]  /*2a50*/  UMOV UR5, 0x10 ;  /* 0x0000001000057882 */ /* 0x000fca0000000000 */
[----:B------:R-:W-:Y:S04]  /*2a60*/  DEPBAR.LE SB1, 0x36 ;  /* 0x00009d800000791a */ /* 0x000fe80000000000 */
[----:B------:R-:W1:Y:S02]  /*2a70*/  UTCATOMSWS.FIND_AND_SET.ALIGN UP0, UR5, UR5 ;  /* 0x00000005000575e3 */ /* 0x000e640008000800 */
[----:B-1----:R-:W-:Y:S01]  /*2a80*/  MOV R3, UR5 ;  /* 0x0000000500037c02 */ /* 0x002fe20008000f00 */
[----:B------:R-:W-:Y:S05]  /*2a90*/  BRA.U !UP0, `(.L_x_50) ;  /* 0xfffffffd08e87547 */ /* 0x000fea000b83ffff */
.L_x_49:
[-C--:B------:R-:W-:Y:S02]  /*2aa0*/  SHF.L.U32 R2, R2, R3.reuse, RZ ;  /* 0x0000000302027219 */ /* 0x080fe400000006ff */
[----:B------:R-:W-:Y:S01]  /*2ab0*/  SHF.L.U32 R0, R0, R3, RZ ;  /* 0x0000000300007219 */ /* 0x000fe200000006ff */
[----:B------:R-:W-:Y:S02]  /*2ac0*/  IMAD.SHL.U32 R3, R3, 0x20, RZ ;  /* 0x0000002003037824 */ /* 0x000fe400078e00ff */
[----:B------:R1:W-:Y:S04]  /*2ad0*/  ATOMS.OR RZ, [UR4+0x14], R2 ;  /* 0x00001402ffff798c */ /* 0x0003e8000b000004 */
[----:B------:R1:W-:Y:S04]  /*2ae0*/  ATOMS.OR RZ, [UR4+0x18], R0 ;  /* 0x00001800ffff798c */ /* 0x0003e8000b000004 */
[----:B------:R1:W-:Y:S01]  /*2af0*/  STS [UR37+0x120], R3 ;  /* 0x00012003ff007988 */ /* 0x0003e20008000825 */
[----:B------:R-:W-:Y:S05]  /*2b00*/  BRA `(.L_x_48) ;  /* 0x0000000000107947 */ /* 0x000fea0003800000 */
.L_x_47:
[----:B------:R-:W-:Y:S02]  /*2b10*/  MOV R0, 0xffffffff ;  /* 0xffffffff00007802 */ /* 0x000fe40000000f00 */
[----:B------:R-:W-:-:S03]  /*2b20*/  MOV R2, 0x2b50 ;  /* 0x00002b5000027802 */ /* 0x000fc60000000f00 */
[----:B------:R1:W-:Y:S04]  /*2b30*/  STS [UR37+0x120], R0 ;  /* 0x00012000ff007988 */ /* 0x0003e80008000825 */
[----:B-1-3-5:R-:W-:Y:S05]  /*2b40*/  CALL.REL.NOINC `($__internal_1_$__cuda_sm10x_tcgen05_guardrail_trap_phase_invalid_during_alloc) ;  /* 0x0000006800fc7944 */ /* 0x02afea0003c00000 */
.L_x_48:
[----:B------:R-:W-:Y:S05]  /*2b50*/  WARPSYNC.ALL ;  /* 0x0000000000007948 */ /* 0x000fea0003800000 */
[----:B------:R-:W2:Y:S01]  /*2b60*/  S2UR UR6, SR_CgaCtaId ;  /* 0x00000000000679c3 */ /* 0x000ea20000008800 */
[----:B------:R-:W-:Y:S01]  /*2b70*/  UMOV UR4, 0x400 ;  /* 0x0000040000047882 */ /* 0x000fe20000000000 */
[----:B------:R-:W-:-:S06]  /*2b80*/  NOP ;  /* 0x0000000000007918 */ /* 0x000fcc0000000000 */
[----:B------:R-:W-:Y:S06]  /*2b90*/  BAR.ARV 0x6, 0xa0 ;  /* 0x0182800000007b1d */ /* 0x000fec0000002000 */
[----:B------:R-:W4:Y:S01]  /*2ba0*/  LDCU UR7, c[0x0][0x38c] ;  /* 0x00007180ff0777ac */ /* 0x000f220008000800 */
[----:B------:R-:W-:Y:S01]  /*2bb0*/  IMAD.MOV.U32 R11, RZ, RZ, 0x1 ;  /* 0x00000001ff0b7424 */ /* 0x000fe200078e00ff */
[----:B------:R-:W-:Y:S01]  /*2bc0*/  CS2R R8, SRZ ;  /* 0x0000000000087805 */ /* 0x000fe2000001ff00 */
[----:B------:R-:W-:Y:S01]  /*2bd0*/  IMAD.MOV.U32 R10, RZ, RZ, RZ ;  /* 0x000000ffff0a7224 */ /* 0x000fe200078e00ff */
[----:B------:R-:W-:Y:S01]  /*2be0*/  UMOV UR18, URZ ;  /* 0x000000ff00127c82 */ /* 0x000fe20008000000 */
[----:B------:R-:W-:Y:S01]  /*2bf0*/  UMOV UR17, URZ ;  /* 0x000000ff00117c82 */ /* 0x000fe20008000000 */
[----:B------:R-:W-:Y:S01]  /*2c00*/  UMOV UR22, 0x0 ;  /* 0x0000000000167882 */ /* 0x000fe20000000000 */
[----:B------:R-:W-:Y:S01]  /*2c10*/  UMOV UR23, 0x4400010 ;  /* 0x0440001000177882 */ /* 0x000fe20000000000 */
[----:B------:R-:W-:Y:S01]  /*2c20*/  UMOV UR20, 0x0 ;  /* 0x0000000000147882 */ /* 0x000fe20000000000 */
[----:B------:R-:W-:Y:S01]  /*2c30*/  UMOV UR21, 0x4400010 ;  /* 0x0440001000157882 */ /* 0x000fe20000000000 */
[----:B--2---:R-:W-:Y:S01]  /*2c40*/  ULEA UR6, UR6, UR4, 0x18 ;  /* 0x0000000406067291 */ /* 0x004fe2000f8ec0ff */
[----:B------:R-:W2:Y:S03]  /*2c50*/  LDCU UR4, c[0x0][0x38c] ;  /* 0x00007180ff0477ac */ /* 0x000ea60008000800 */
[----:B------:R-:W-:-:S02]  /*2c60*/  UIADD3 UR11, UPT, UPT, UR6, 0x8800, URZ ;  /* 0x00008800060b7890 */ /* 0x000fc4000fffe0ff */
[----:B----4-:R-:W-:-:S03]  /*2c70*/  UIADD3 UR7, UPT, UPT, UR7, 0x1f, URZ ;  /* 0x0000001f07077890 */ /* 0x010fc6000fffe0ff */
[----:B-1----:R-:W1:Y:S01]  /*2c80*/  LDS R0, [UR6+0x120] ;  /* 0x00012006ff007984 */ /* 0x002e620008000800 */
[----:B------:R-:W-:Y:S02]  /*2c90*/  UIADD3 UR12, UPT, UPT, UR6, 0xa800, URZ ;  /* 0x0000a800060c7890 */ /* 0x000fe4000fffe0ff */
[----:B------:R-:W-:Y:S02]  /*2ca0*/  USHF.R.S32.HI UR5, URZ, 0x1f, UR7 ;  /* 0x0000001fff057899 */ /* 0x000fe40008011407 */
[----:B------:R-:W-:Y:S02]  /*2cb0*/  USHF.R.U32.HI UR11, URZ, 0x4, UR11 ;  /* 0x00000004ff0b7899 */ /* 0x000fe4000801160b */
[----:B------:R-:W-:Y:S02]  /*2cc0*/  ULEA.HI UR5, UR5, UR7, URZ, 0x5 ;  /* 0x0000000705057291 */ /* 0x000fe4000f8f28ff */
[----:B------:R-:W-:Y:S02]  /*2cd0*/  USHF.R.U32.HI UR12, URZ, 0x4, UR12 ;  /* 0x00000004ff0c7899 */ /* 0x000fe4000801160c */
[----:B------:R-:W-:-:S02]  /*2ce0*/  USHF.R.S32.HI UR5, URZ, 0x5, UR5 ;  /* 0x00000005ff057899 */ /* 0x000fc40008011405 */
[----:B------:R-:W-:Y:S02]  /*2cf0*/  ULOP3.LUT UR11, UR11, 0x3fff, URZ, 0xc0, !UPT ;  /* 0x00003fff0b0b7892 */ /* 0x000fe4000f8ec0ff */
[----:B------:R-:W-:Y:S02]  /*2d00*/  UISETP.LT.AND UP0, UPT, UR5, 0x1, UPT ;  /* 0x000000010500788c */ /* 0x000fe4000bf01270 */
[----:B------:R-:W-:Y:S02]  /*2d10*/  ULOP3.LUT UR12, UR12, 0x3fff, URZ, 0xc0, !UPT ;  /* 0x00003fff0c0c7892 */ /* 0x000fe4000f8ec0ff */
[----:B------:R-:W-:Y:S02]  /*2d20*/  USEL UR10, UR5, 0x1, !UP0 ;  /* 0x00000001050a7887 */ /* 0x000fe4000c000000 */
[----:B------:R-:W-:Y:S02]  /*2d30*/  ULOP3.LUT UR11, UR11, 0x10000, URZ, 0xfc, !UPT ;  /* 0x000100000b0b7892 */ /* 0x000fe4000f8efcff */
[----:B------:R-:W-:-:S02]  /*2d40*/  ULOP3.LUT UR12, UR12, 0x10000, URZ, 0xfc, !UPT ;  /* 0x000100000c0c7892 */ /* 0x000fc4000f8efcff */
[----:B------:R-:W-:Y:S02]  /*2d50*/  UIADD3 UR10, UPT, UPT, -UR10, URZ, URZ ;  /* 0x000000ff0a0a7290 */ /* 0x000fe4000fffe1ff */
[----:B--2---:R-:W-:Y:S01]  /*2d60*/  UISETP.GE.AND UP3, UPT, UR4, 0x1, UPT ;  /* 0x000000010400788c */ /* 0x004fe2000bf66270 */
[----:B-1----:R-:W-:-:S15]  /*2d70*/  R2UR UR19, R0 ;  /* 0x00000000001372ca */ /* 0x002fde00000e0000 */
.L_x_57:
[----:B------:R-:W-:Y:S02]  /*2d80*/  LEA R0, R10, UR6, 0x3 ;  /* 0x000000060a007c11 */ /* 0x000fe4000f8e18ff */
[----:B------:R-:W-:Y:S02]  /*2d90*/  SHF.L.U32 R2, R9, 0x1f, RZ ;  /* 0x0000001f09027819 */ /* 0x000fe400000006ff */
[----:B------:R-:W-:Y:S01]  /*2da0*/  PLOP3.LUT P0, PT, PT, PT, UP3, 0x80, 0x8 ;  /* 0x000000000008781c */ /* 0x000fe20003f0f038 */
[----:B------:R-:W-:Y:S01]  /*2db0*/  VIADD R3, R0, 0x80 ;  /* 0x0000008000037836 */ /* 0x000fe20000000000 */
[----:B-1----:R-:W1:Y:S02]  /*2dc0*/  SYNCS.PHASECHK.TRANS64.TRYWAIT P1, [R0+URZ+0x70], R2 ;  /* 0x00007002000075a7 */ /* 0x002e6400080211ff */
[----:B-1--4-:R-:W-:Y:S09]  /*2dd0*/  @!P1 BRA `(.L_x_51) ;  /* 0x0000006000589947 */ /* 0x012ff20003800000 */
.L_x_140:
[----:B------:R-:W-:Y:S01]  /*2de0*/  LEA R4, R10, UR6, 0x4 ;  /* 0x000000060a047c11 */ /* 0x000fe2000f8e20ff */
[----:B------:R-:W-:Y:S01]  /*2df0*/  @UP3 ULEA UR4, UR17, UR6, 0x3 ;  /* 0x0000000611043291 */ /* 0x000fe2000f8e18ff */
[----:B------:R-:W-:Y:S01]  /*2e00*/  PLOP3.LUT P2, PT, PT, PT, PT, 0x80, 0x8 ;  /* 0x000000000008781c */ /* 0x000fe20003f4f070 */
[----:B------:R-:W-:Y:S01]  /*2e10*/  ULEA UR8, UR18, UR6, 0x3 ;  /* 0x0000000612087291 */ /* 0x000fe2000f8e18ff */
[----:B------:R-:W-:Y:S02]  /*2e20*/  PRMT R3, RZ, 0x654, R3 ;  /* 0x00000654ff037816 */ /* 0x000fe40000000003 */
[----:B------:R-:W2:Y:S01]  /*2e30*/  LDS.128 R4, [R4+0x100] ;  /* 0x0001000004047984 */ /* 0x000ea20000000c00 */
[----:B-1----:R-:W-:Y:S02]  /*2e40*/  @P0 SHF.L.U32 R2, R8, 0x1f, RZ ;  /* 0x0000001f08020819 */ /* 0x002fe400000006ff */
[----:B------:R-:W-:Y:S01]  /*2e50*/  SHF.L.U32 R0, R11, 0x1f, RZ ;  /* 0x0000001f0b007819 */ /* 0x000fe200000006ff */
[----:B------:R-:W-:Y:S01]  /*2e60*/  @!PT LDS RZ, [RZ] ;  /* 0x00000000fffff984 */ /* 0x000fe20000000800 */
[----:B------:R-:W-:Y:S01]  /*2e70*/  @!PT LDS RZ, [RZ] ;  /* 0x00000000fffff984 */ /* 0x000fe20000000800 */
[----:B------:R-:W-:Y:S01]  /*2e80*/  @!PT LDS RZ, [RZ] ;  /* 0x00000000fffff984 */ /* 0x000fe20000000800 */
[----:B------:R-:W-:Y:S01]  /*2e90*/  @!PT LDS RZ, [RZ] ;  /* 0x00000000fffff984 */ /* 0x000fe20000000800 */
[----:B------:R1:W-:Y:S06]  /*2ea0*/  MEMBAR.ALL.CTA ;  /* 0x0000000000007992 */ /* 0x0003ec0000008000 */
[----:B-1----:R-:W1:Y:S02]  /*2eb0*/  FENCE.VIEW.ASYNC.S ;  /* 0x00000000000073c6 */ /* 0x002e640000000000 */
[----:B-1----:R1:W-:Y:S01]  /*2ec0*/  SYNCS.ARRIVE.TRANS64.RED.A1T0 RZ, [R3+URZ], RZ ;  /* 0x000000ff03ff79a7 */ /* 0x0023e200081004ff */
[----:B------:R1:W4:Y:S01]  /*2ed0*/  @P0 SYNCS.PHASECHK.TRANS64.TRYWAIT P2, [UR4], R2 ;  /* 0x00000002ff0005a7 */ /* 0x0003220008041104 */
[----:B------:R-:W-:Y:S01]  /*2ee0*/  ULEA.HI UR4, UR18, UR18, URZ, 0x1 ;  /* 0x0000001212047291 */ /* 0x000fe2000f8f08ff */
[----:B--2---:R-:W-:-:S03]  /*2ef0*/  LOP3.LUT P1, RZ, R6, 0x1, RZ, 0xc0, !PT ;  /* 0x0000000106ff7812 */ /* 0x004fc6000782c0ff */
[----:B------:R-:W-:Y:S02]  /*2f00*/  USHF.L.U32 UR9, UR4, 0x7, URZ ;  /* 0x0000000704097899 */ /* 0x000fe400080006ff */
[----:B------:R-:W-:Y:S02]  /*2f10*/  ULOP3.LUT UR4, UR4, 0xffe, URZ, 0xc0, !UPT ;  /* 0x00000ffe04047892 */ /* 0x000fe4000f8ec0ff */
[----:B------:R-:W-:Y:S02]  /*2f20*/  ULOP3.LUT UR9, UR9, 0xffffff00, URZ, 0xc0, !UPT ;  /* 0xffffff0009097892 */ /* 0x000fe4000f8ec0ff */
[----:B------:R-:W-:Y:S02]  /*2f30*/  UIADD3 UR4, UPT, UPT, -UR4, UR18, URZ ;  /* 0x0000001204047290 */ /* 0x000fe4000fffe1ff */
[----:B------:R-:W-:Y:S01]  /*2f40*/  UIADD3 UR9, UPT, UPT, UR19, UR9, URZ ;  /* 0x0000000913097290 */ /* 0x000fe2000fffe0ff */
[----:B------:R-:W2:Y:S03]  /*2f50*/  SYNCS.PHASECHK.TRANS64.TRYWAIT P0, [UR8+0xb0], R0 ;  /* 0x0000b000ff0075a7 */ /* 0x000ea60008001108 */
[----:B------:R-:W-:Y:S01]  /*2f60*/  ULEA UR9, UR4, UR9, 0x14 ;  /* 0x0000000904097291 */ /* 0x000fe2000f8ea0ff */
[----:B-12-4-:R-:W-:Y:S11]  /*2f70*/  @!P0 BRA `(.L_x_52) ;  /* 0x0000006000048947 */ /* 0x016ff60003800000 */
.L_x_142:
[----:B------:R-:W-:Y:S01]  /*2f80*/  IADD3 R10, PT, PT, R10, 0x1, RZ ;  /* 0x000000010a0a7810 */ /* 0x000fe20007ffe0ff */
[----:B------:R-:W-:Y:S06]  /*2f90*/  BRA.U !UP3, `(.L_x_53) ;  /* 0x000000010b987547 */ /* 0x000fec000b800000 */
[----:B------:R-:W-:Y:S01]  /*2fa0*/  UPLOP3.LUT UP4, UPT, UPT, UPT, UPT, 0x40, 0x4 ;  /* 0x000000000004789c */ /* 0x000fe20003f8e870 */
[----:B------:R-:W-:Y:S01]  /*2fb0*/  UMOV UR16, UR10 ;  /* 0x0000000a00107c82 */ /* 0x000fe20008000000 */
[----:B------:R-:W-:Y:S01]  /*2fc0*/  UMOV UR15, UR5 ;  /* 0x00000005000f7c82 */ /* 0x000fe20008000000 */
[----:B------:R-:W-:-:S08]  /*2fd0*/  UMOV UR14, UR17 ;  /* 0x00000011000e7c82 */ /* 0x000fd00008000000 */
.L_x_56:
[----:B------:R-:W-:Y:S02]  /*2fe0*/  UIADD3 UR16, UPT, UPT, UR16, 0x1, URZ ;  /* 0x0000000110107890 */ /* 0x000fe4000fffe0ff */
[----:B--2---:R-:W-:Y:S02]  /*2ff0*/  ULEA UR7, UR14, UR6, 0x3 ;  /* 0x000000060e077291 */ /* 0x004fe4000f8e18ff */
[----:B------:R-:W-:Y:S01]  /*3000*/  UISETP.NE.AND UP0, UPT, UR16, URZ, UPT ;  /* 0x000000ff1000728c */ /* 0x000fe2000bf05270 */
[----:B----4-:R-:W-:Y:S10]  /*3010*/  @P2 BRA `(.L_x_54) ;  /* 0x00000000000c2947 */ /* 0x010ff40003800000 */
[----:B-1----:R-:W-:Y:S04]  /*3020*/  SHF.L.U32 R2, R8, 0x1f, RZ ;  /* 0x0000001f08027819 */ /* 0x002fe800000006ff */
[----:B------:R-:W1:Y:S02]  /*3030*/  SYNCS.PHASECHK.TRANS64.TRYWAIT P0, [UR7], R2 ;  /* 0x00000002ff0075a7 */ /* 0x000e640008001107 */
[----:B-1----:R-:W-:Y:S05]  /*3040*/  @!P0 BRA `(.L_x_55) ;  /* 0x0000005c00e88947 */ /* 0x002fea0003800000 */
.L_x_54:
[----:B------:R-:W-:Y:S01]  /*3050*/  UISETP.NE.AND UP1, UPT, UR15, 0x1, UPT ;  /* 0x000000010f00788c */ /* 0x000fe2000bf25270 */
[----:B------:R-:W-:Y:S01]  /*3060*/  PLOP3.LUT P2, PT, PT, PT, PT, 0x80, 0x8 ;  /* 0x000000000008781c */ /* 0x000fe20003f4f070 */
[----:B------:R-:W-:Y:S02]  /*3070*/  UIADD3 UR17, UPT, UPT, UR14, 0x1, URZ ;  /* 0x000000010e117890 */ /* 0x000fe4000fffe0ff */
[----:B------:R-:W-:Y:S02]  /*3080*/  ULEA UR24, UR14, UR12, 0xa ;  /* 0x0000000c0e187291 */ /* 0x000fe4000f8e50ff */
[----:B------:R-:W-:Y:S01]  /*3090*/  UISETP.NE.AND UP2, UPT, UR17, 0x2, UPT ;  /* 0x000000021100788c */ /* 0x000fe2000bf45270 */
[----:B------:R-:W-:Y:S01]  /*30a0*/  PLOP3.LUT P0, PT, PT, PT, UP1, 0x80, 0x8 ;  /* 0x000000000008781c */ /* 0x000fe20003f0f018 */
[----:B------:R-:W-:Y:S02]  /*30b0*/  ULEA UR26, UR14, UR11, 0x8 ;  /* 0x0000000b0e1a7291 */ /* 0x000fe4000f8e40ff */
[----:B------:R-:W-:Y:S02]  /*30c0*/  USEL UR13, URZ, 0x1, UP2 ;  /* 0x00000001ff0d7887 */ /* 0x000fe40009000000 */
[----:B------:R-:W-:Y:S02]  /*30d0*/  USEL UR17, UR17, URZ, UP2 ;  /* 0x000000ff11117287 */ /* 0x000fe40009000000 */
[----:B------:R-:W-:Y:S02]  /*30e0*/  UIADD3 UR30, UPT, UPT, UR24, 0x2, URZ ;  /* 0x00000002181e7890 */ /* 0x000fe4000fffe0ff */
[----:B------:R-:W-:Y:S01]  /*30f0*/  @UP1 ULEA UR4, UR17, UR6, 0x3 ;  /* 0x0000000611041291 */ /* 0x000fe2000f8e18ff */
[----:B------:R-:W-:Y:S01]  /*3100*/  LOP3.LUT R8, R8, UR13, RZ, 0x3c, !PT ;  /* 0x0000000d08087c12 */ /* 0x000fe2000f8e3cff */
[----:B------:R-:W-:Y:S02]  /*3110*/  UIADD3 UR28, UPT, UPT, UR26, 0x2, URZ ;  /* 0x000000021a1c7890 */ /* 0x000fe4000fffe0ff */
[----:B------:R-:W-:Y:S01]  /*3120*/  UIADD3 UR7, UPT, UPT, UR7, 0x10, URZ ;  /* 0x0000001007077890 */ /* 0x000fe2000fffe0ff */
[----:B-1----:R-:W-:Y:S01]  /*3130*/  @P0 SHF.L.U32 R0, R8, 0x1f, RZ ;  /* 0x0000001f08000819 */ /* 0x002fe200000006ff */
[----:B------:R-:W-:Y:S01]  /*3140*/  UMOV UR25, 0x80004020 ;  /* 0x8000402000197882 */ /* 0x000fe20000000000 */
[----:B------:R-:W-:Y:S01]  /*3150*/  UMOV UR27, 0x80004020 ;  /* 0x80004020001b7882 */ /* 0x000fe20000000000 */
[----:B------:R-:W-:Y:S01]  /*3160*/  UMOV UR31, 0x80004020 ;  /* 0x80004020001f7882 */ /* 0x000fe20000000000 */
[----:B------:R2:W4:Y:S01]  /*3170*/  @P0 SYNCS.PHASECHK.TRANS64.TRYWAIT P2, [UR4], R0 ;  /* 0x00000000ff0005a7 */ /* 0x0005220008041104 */
[----:B------:R-:W-:Y:S01]  /*3180*/  UIADD3 UR15, UPT, UPT, UR15, -0x1, URZ ;  /* 0xffffffff0f0f7890 */ /* 0x000fe2000fffe0ff */
[----:B------:R2:W-:Y:S01]  /*3190*/  UTCHMMA gdesc[UR26], gdesc[UR24], tmem[UR9], tmem[UR22], idesc[UR23], UP4 ;  /* 0x00ff16181a0075ea */ /* 0x0005e2000a000009 */
[----:B------:R-:W-:Y:S01]  /*31a0*/  UPLOP3.LUT UP4, UPT, UPT, UPT, UPT, 0x80, 0x8 ;  /* 0x000000000008789c */ /* 0x000fe20003f8f070 */
[----:B------:R-:W-:Y:S01]  /*31b0*/  UMOV UR29, 0x80004020 ;  /* 0x80004020001d7882 */ /* 0x000fe20000000000 */
[----:B------:R-:W-:Y:S01]  /*31c0*/  UMOV UR14, UR17 ;  /* 0x00000011000e7c82 */ /* 0x000fe20008000000 */
[----:B------:R2:W-:Y:S01]  /*31d0*/  UTCHMMA gdesc[UR28], gdesc[UR30], tmem[UR9], tmem[UR20], idesc[UR21], UPT ;  /* 0x00ff141e1c0075ea */ /* 0x0005e2000b800009 */
[----:B------:R2:W-:Y:S01]  /*31e0*/  UTCBAR [UR7], URZ ;  /* 0x000000ff070073e9 */ /* 0x0005e200080000ff */
[----:B------:R-:W-:Y:S06]  /*31f0*/  BRA.U UP0, `(.L_x_56) ;  /* 0xfffffffd00787547 */ /* 0x000fec000b83ffff */
.L_x_53:
[----:B------:R-:W-:Y:S01]  /*3200*/  UIADD3 UR18, UPT, UPT, UR18, 0x1, URZ ;  /* 0x0000000112127890 */ /* 0x000fe2000fffe0ff */
[C---:B------:R-:W-:Y:S01]  /*3210*/  ISETP.NE.AND P0, PT, R10.reuse, 0x2, PT ;  /* 0x000000020a00780c */ /* 0x040fe20003f05270 */
[----:B------:R-:W-:Y:S02]  /*3220*/  UIADD3 UR8, UPT, UPT, UR8, 0x90, URZ ;  /* 0x0000009008087890 */ /* 0x000fe4000fffe0ff */
[----:B------:R-:W-:Y:S01]  /*3230*/  UISETP.NE.AND UP0, UPT, UR18, 0x4, UPT ;  /* 0x000000041200788c */ /* 0x000fe2000bf05270 */
[----:B-12---:R-:W-:Y:S02]  /*3240*/  SEL R0, RZ, 0x1, P0 ;  /* 0x00000001ff007807 */ /* 0x006fe40000000000 */
[----:B------:R-:W-:Y:S01]  /*3250*/  SEL R10, R10, RZ, P0 ;  /* 0x000000ff0a0a7207 */ /* 0x000fe20000000000 */
[----:B------:R-:W-:Y:S01]  /*3260*/  USEL UR4, URZ, 0x1, UP0 ;  /* 0x00000001ff047887 */ /* 0x000fe20008000000 */
[----:B------:R-:W-:Y:S01]  /*3270*/  LOP3.LUT R9, R9, R0, RZ, 0x3c, !PT ;  /* 0x0000000009097212 */ /* 0x000fe200078e3cff */
[----:B------:R-:W-:Y:S01]  /*3280*/  USEL UR18, UR18, URZ, UP0 ;  /* 0x000000ff12127287 */ /* 0x000fe20008000000 */
[----:B------:R1:W-:Y:S03]  /*3290*/  UTCBAR [UR8], URZ ;  /* 0x000000ff080073e9 */ /* 0x0003e600080000ff */
[----:B------:R-:W-:Y:S01]  /*32a0*/  LOP3.LUT R11, R11, UR4, RZ, 0x3c, !PT ;  /* 0x000000040b0b7c12 */ /* 0x000fe2000f8e3cff */
[----:B------:R-:W-:Y:S07]  /*32b0*/  @P1 BRA `(.L_x_57) ;  /* 0xfffffff800b01947 */ /* 0x000fee000383ffff */
[----:B------:R-:W2:Y:S01]  /*32c0*/  S2UR UR4, SR_CgaCtaId ;  /* 0x00000000000479c3 */ /* 0x000ea20000008800 */
[----:B------:R-:W-:Y:S01]  /*32d0*/  ELECT P0, URZ, PT ;  /* 0x0000000000ff782f */ /* 0x000fe20003800000 */
[----:B------:R-:W-:Y:S01]  /*32e0*/  IMAD.MOV.U32 R0, RZ, RZ, 0x1 ;  /* 0x00000001ff007424 */ /* 0x000fe200078e00ff */
[----:B------:R-:W-:Y:S01]  /*32f0*/  UIADD3 UR6, UPT, UPT, UR6, 0xb0, URZ ;  /* 0x000000b006067890 */ /* 0x000fe2000fffe0ff */
[----:B------:R-:W-:Y:S01]  /*3300*/  SHF.L.U32 R2, R11, 0x1f, RZ ;  /* 0x0000001f0b027819 */ /* 0x000fe200000006ff */
[----:B------:R-:W-:-:S03]  /*3310*/  UMOV UR5, 0x40 ;  /* 0x0000004000057882 */ /* 0x000fc60000000000 */
[----:B------:R-:W-:Y:S01]  /*3320*/  UVIRTCOUNT.DEALLOC.SMPOOL 0x80 ;  /* 0x000000800000784c */ /* 0x000fe20000000000 */
[----:B--2---:R-:W-:Y:S02]  /*3330*/  ULEA UR4, UR4, UR5, 0x18 ;  /* 0x0000000504047291 */ /* 0x004fe4000f8ec0ff */
[----:B------:R-:W-:-:S07]  /*3340*/  ULEA UR5, UR18, UR6, 0x3 ;  /* 0x0000000612057291 */ /* 0x000fce000f8e18ff */
[----:B------:R2:W-:Y:S02]  /*3350*/  @P0 STS.U8 [UR4+0x1c], R0 ;  /* 0x00001c00ff000988 */ /* 0x0005e40008000004 */
[----:B------:R-:W3:Y:S02]  /*3360*/  SYNCS.PHASECHK.TRANS64.TRYWAIT P0, [UR5], R2 ;  /* 0x00000002ff0075a7 */ /* 0x000ee40008001105 */
[----:B--23--:R-:W-:Y:S05]  /*3370*/  @!P0 BRA `(.L_x_58) ;  /* 0x0000005c00348947 */ /* 0x00cfea0003800000 */
.L_x_145:
[----:B------:R-:W-:-:S04]  /*3380*/  UIADD3 UR7, UPT, UPT, UR18, 0x1, URZ ;  /* 0x0000000112077890 */ /* 0x000fc8000fffe0ff */
[----:B------:R-:W-:-:S04]  /*3390*/  UISETP.NE.AND UP0, UPT, UR7, 0x4, UPT ;  /* 0x000000040700788c */ /* 0x000fc8000bf05270 */
[----:B-1----:R-:W-:Y:S02]  /*33a0*/  USEL UR8, URZ, 0x1, UP0 ;  /* 0x00000001ff087887 */ /* 0x002fe40008000000 */
[----:B------:R-:W-:-:S04]  /*33b0*/  USEL UR7, UR7, URZ, UP0 ;  /* 0x000000ff07077287 */ /* 0x000fc80008000000 */
[----:B------:R-:W-:Y:S01]  /*33c0*/  ULEA UR5, UR7, UR6, 0x3 ;  /* 0x0000000607057291 */ /* 0x000fe2000f8e18ff */
[----:B--2---:R-:W-:-:S04]  /*33d0*/  LOP3.LUT R2, R11, UR8, RZ, 0x3c, !PT ;  /* 0x000000080b027c12 */ /* 0x004fc8000f8e3cff */
[----:B------:R-:W-:-:S04]  /*33e0*/  SHF.L.U32 R3, R2, 0x1f, RZ ;  /* 0x0000001f02037819 */ /* 0x000fc800000006ff */
[----:B------:R-:W1:Y:S02]  /*33f0*/  SYNCS.PHASECHK.TRANS64.TRYWAIT P0, [UR5], R3 ;  /* 0x00000003ff0075a7 */ /* 0x000e640008001105 */
[----:B-1----:R-:W-:Y:S05]  /*3400*/  @!P0 BRA `(.L_x_59) ;  /* 0x0000005c00288947 */ /* 0x002fea0003800000 */
.L_x_147:
[----:B------:R-:W-:-:S04]  /*3410*/  UIADD3 UR7, UPT, UPT, UR7, 0x1, URZ ;  /* 0x0000000107077890 */ /* 0x000fc8000fffe0ff */
[----:B------:R-:W-:-:S04]  /*3420*/  UISETP.NE.AND UP0, UPT, UR7, 0x4, UPT ;  /* 0x000000040700788c */ /* 0x000fc8000bf05270 */
[----:B------:R-:W-:Y:S02]  /*3430*/  USEL UR8, URZ, 0x1, UP0 ;  /* 0x00000001ff087887 */ /* 0x000fe40008000000 */
[----:B------:R-:W-:-:S04]  /*3440*/  USEL UR7, UR7, URZ, UP0 ;  /* 0x000000ff07077287 */ /* 0x000fc80008000000 */
[----:B------:R-:W-:Y:S01]  /*3450*/  ULEA UR5, UR7, UR6, 0x3 ;  /* 0x0000000607057291 */ /* 0x000fe2000f8e18ff */
[----:B------:R-:W-:-:S04]  /*3460*/  LOP3.LUT R2, R2, UR8, RZ, 0x3c, !PT ;  /* 0x0000000802027c12 */ /* 0x000fc8000f8e3cff */
[----:B-1----:R-:W-:-:S04]  /*3470*/  SHF.L.U32 R3, R2, 0x1f, RZ ;  /* 0x0000001f02037819 */ /* 0x002fc800000006ff */
[----:B------:R-:W1:Y:S02]  /*3480*/  SYNCS.PHASECHK.TRANS64.TRYWAIT P0, [UR5], R3 ;  /* 0x00000003ff0075a7 */ /* 0x000e640008001105 */
[----:B-1----:R-:W-:Y:S05]  /*3490*/  @!P0 BRA `(.L_x_60) ;  /* 0x0000005c001c8947 */ /* 0x002fea0003800000 */
.L_x_149:
[----:B------:R-:W-:-:S04]  /*34a0*/  UIADD3 UR7, UPT, UPT, UR7, 0x1, URZ ;  /* 0x0000000107077890 */ /* 0x000fc8000fffe0ff */
[----:B------:R-:W-:-:S04]  /*34b0*/  UISETP.NE.AND UP0, UPT, UR7, 0x4, UPT ;  /* 0x000000040700788c */ /* 0x000fc8000bf05270 */
[----:B------:R-:W-:Y:S02]  /*34c0*/  USEL UR5, URZ, 0x1, UP0 ;  /* 0x00000001ff057887 */ /* 0x000fe40008000000 */
[----:B------:R-:W-:-:S04]  /*34d0*/  USEL UR7, UR7, URZ, UP0 ;  /* 0x000000ff07077287 */ /* 0x000fc80008000000 */
[----:B------:R-:W-:Y:S01]  /*34e0*/  ULEA UR7, UR7, UR6, 0x3 ;  /* 0x0000000607077291 */ /* 0x000fe2000f8e18ff */
[----:B------:R-:W-:-:S04]  /*34f0*/  LOP3.LUT R2, R2, UR5, RZ, 0x3c, !PT ;  /* 0x0000000502027c12 */ /* 0x000fc8000f8e3cff */
[----:B------:R-:W-:-:S04]  /*3500*/  SHF.L.U32 R2, R2, 0x1f, RZ ;  /* 0x0000001f02027819 */ /* 0x000fc800000006ff */
[----:B------:R-:W2:Y:S02]  /*3510*/  SYNCS.PHASECHK.TRANS64.TRYWAIT P0, [UR7], R2 ;  /* 0x00000002ff0075a7 */ /* 0x000ea40008001107 */
[----:B--2---:R-:W-:Y:S05]  /*3520*/  @!P0 BRA `(.L_x_61) ;  /* 0x0000005c00108947 */ /* 0x004fea0003800000 */
.L_x_151:
[----:B------:R-:W-:Y:S01]  /*3530*/  NOP ;  /* 0x0000000000007918 */ /* 0x000fe20000000000 */
[----:B-1----:R-:W1:Y:S01]  /*3540*/  LDS R0, [UR4+0x14] ;  /* 0x00001404ff007984 */ /* 0x002e620008000800 */
[----:B------:R-:W-:Y:S01]  /*3550*/  ULOP3.LUT UR6, UR19, 0xffff, URZ, 0xc0, !UPT ;  /* 0x0000ffff13067892 */ /* 0x000fe2000f8ec0ff */
[----:B------:R-:W-:Y:S01]  /*3560*/  UMOV UR8, 0xffff ;  /* 0x0000ffff00087882 */ /* 0x000fe20000000000 */
[----:B------:R-:W-:Y:S02]  /*3570*/  UMOV UR5, 0x1 ;  /* 0x0000000100057882 */ /* 0x000fe40000000000 */
[----:B------:R-:W-:-:S04]  /*3580*/  USHF.R.U32.HI UR6, URZ, 0x5, UR6 ;  /* 0x00000005ff067899 */ /* 0x000fc80008011606 */
[----:B------:R-:W-:Y:S02]  /*3590*/  USHF.L.U32 UR8, UR8, UR6, URZ ;  /* 0x0000000608087299 */ /* 0x000fe400080006ff */
[----:B------:R-:W-:-:S04]  /*35a0*/  USHF.L.U32 UR5, UR5, UR6, URZ ;  /* 0x0000000605057299 */ /* 0x000fc800080006ff */
[----:B-1----:R-:W-:-:S04]  /*35b0*/  LOP3.LUT R0, R0, UR8, RZ, 0xc0, !PT ;  /* 0x0000000800007c12 */ /* 0x002fc8000f8ec0ff */
[----:B------:R-:W-:-:S13]  /*35c0*/  ISETP.NE.AND P0, PT, R0, UR8, PT ;  /* 0x0000000800007c0c */ /* 0x000fda000bf05270 */
[----:B------:R-:W-:Y:S05]  /*35d0*/  @P0 BRA `(.L_x_62) ;  /* 0x0000000000580947 */ /* 0x000fea0003800000 */
[----:B------:R-:W1:Y:S02]  /*35e0*/  LDS R0, [UR4+0x18] ;  /* 0x00001804ff007984 */ /* 0x000e640008000800 */
[----:B-1----:R-:W-:-:S04]  /*35f0*/  LOP3.LUT R0, R0, UR5, RZ, 0xc0, !PT ;  /* 0x0000000500007c12 */ /* 0x002fc8000f8ec0ff */
[----:B------:R-:W-:-:S13]  /*3600*/  ISETP.NE.AND P0, PT, R0, UR5, PT ;  /* 0x0000000500007c0c */ /* 0x000fda000bf05270 */
[----:B------:R-:W-:Y:S05]  /*3610*/  @P0 BRA `(.L_x_63) ;  /* 0x00000000003c0947 */ /* 0x000fea0003800000 */
[----:B------:R-:W1:Y:S01]  /*3620*/  S2R R2, SR_LANEID ;  /* 0x0000000000027919 */ /* 0x000e620000000000 */
[----:B------:R-:W-:Y:S01]  /*3630*/  ULOP3.LUT UR8, URZ, UR8, URZ, 0x33, !UPT ;  /* 0x00000008ff087292 */ /* 0x000fe2000f8e33ff */
[----:B------:R-:W-:Y:S02]  /*3640*/  VOTEU.ANY UR7, UPT, PT ;  /* 0x0000000000077886 */ /* 0x000fe400038e0100 */
[----:B------:R-:W-:-:S03]  /*3650*/  UFLO.U32 UR7, UR7 ;  /* 0x00000007000772bd */ /* 0x000fc600080e0000 */
[----:B------:R-:W-:-:S04]  /*3660*/  IMAD.U32 R0, RZ, RZ, UR8 ;  /* 0x00000008ff007e24 */ /* 0x000fc8000f8e00ff */
[----:B------:R2:W3:Y:S02]  /*3670*/  REDUX UR6, R0 ;  /* 0x00000000000673c4 */ /* 0x0004e40000000000 */
[----:B------:R1:W-:Y:S02]  /*3680*/  UTCATOMSWS.AND URZ, UR8 ;  /* 0x0000000800ff79e3 */ /* 0x0003e40008000000 */
[----:B-1----:R-:W-:Y:S02]  /*3690*/  ISETP.EQ.U32.AND P0, PT, R2, UR7, PT ;  /* 0x0000000702007c0c */ /* 0x002fe4000bf02070 */
[----:B--2---:R-:W-:Y:S02]  /*36a0*/  LOP3.LUT R0, RZ, UR5, RZ, 0x33, !PT ;  /* 0x00000005ff007c12 */ /* 0x004fe4000f8e33ff */
[----:B---3--:R-:W-:Y:S02]  /*36b0*/  MOV R2, UR6 ;  /* 0x0000000600027c02 */ /* 0x008fe40008000f00 */
[----:B------:R-:W1:Y:S07]  /*36c0*/  REDUX UR5, R0 ;  /* 0x00000000000573c4 */ /* 0x000e6e0000000000 */
[----:B------:R2:W-:Y:S01]  /*36d0*/  @P0 ATOMS.AND RZ, [UR4+0x14], R2 ;  /* 0x00001402ffff098c */ /* 0x0005e2000a800004 */
[----:B-1----:R-:W-:-:S05]  /*36e0*/  IMAD.U32 R0, RZ, RZ, UR5 ;  /* 0x00000005ff007e24 */ /* 0x002fca000f8e00ff */
[----:B------:R2:W-:Y:S01]  /*36f0*/  @P0 ATOMS.AND RZ, [UR4+0x18], R0 ;  /* 0x00001800ffff098c */ /* 0x0005e2000a800004 */
[----:B------:R-:W-:Y:S05]  /*3700*/  BRA `(.L_x_64) ;  /* 0x0000000000147947 */ /* 0x000fea0003800000 */
.L_x_63:
[----:B------:R-:W-:Y:S02]  /*3710*/  MOV R2, 0x3730 ;  /* 0x0000373000027802 */ /* 0x000fe40000000f00 */
[----:B----45:R-:W-:Y:S05]  /*3720*/  CALL.REL.NOINC `($__internal_0_$__cuda_sm10x_tcgen05_guardrail_trap_col_being_dealloced_not_returned_by_alloc) ;  /* 0x0000005c00f87944 */ /* 0x030fea0003c00000 */
[----:B------:R-:W-:Y:S05]  /*3730*/  BRA `(.L_x_64) ;  /* 0x0000000000087947 */ /* 0x000fea0003800000 */
.L_x_62:
[----:B------:R-:W-:Y:S02]  /*3740*/  MOV R2, 0x3760 ;  /* 0x0000376000027802 */ /* 0x000fe40000000f00 */
[----:B----45:R-:W-:Y:S05]  /*3750*/  CALL.REL.NOINC `($__internal_2_$__cuda_sm10x_tcgen05_guardrail_trap_unallocated_columns_being_dealloced) ;  /* 0x0000006000047944 */ /* 0x030fea0003c00000 */
.L_x_64:
[----:B------:R-:W-:Y:S01]  /*3760*/  NOP ;  /* 0x0000000000007918 */ /* 0x000fe20000000000 */
[----:B------:R-:W-:Y:S05]  /*3770*/  EXIT ;  /* 0x000000000000794d */ /* 0x000fea0003800000 */
.L_x_46:
[----:B------:R-:W-:-:S09]  /*3780*/  UISETP.NE.OR UP2, UPT, UR8, 0x3, !UP2 ;  /* 0x000000030800788c */ /* 0x000fd2000d745670 */
[----:B------:R-:W-:Y:S05]  /*3790*/  BRA.U UP2, `(.L_x_65) ;  /* 0x0000001102087547 */ /* 0x000fea000b800000 */
[----:B------:R-:W1:Y:S01]  /*37a0*/  LDC R0, c[0x0][0xb30] ;  /* 0x0002cc00ff007b82 */ /* 0x000e620000000800 */
[----:B------:R-:W2:Y:S01]  /*37b0*/  LDCU.64 UR8, c[0x0][0x888] ;  /* 0x00011100ff0877ac */ /* 0x000ea20008000a00 */
[----:B------:R-:W-:Y:S02]  /*37c0*/  HFMA2 R27, -RZ, RZ, 0, 0 ;  /* 0x00000000ff1b7431 */ /* 0x000fe400000001ff */
[----:B------:R-:W-:Y:S01]  /*37d0*/  IMAD.MOV.U32 R29, RZ, RZ, 0x1 ;  /* 0x00000001ff1d7424 */ /* 0x000fe200078e00ff */
[----:B------:R-:W-:Y:S01]  /*37e0*/  MOV R25, 0x2000 ;  /* 0x0000200000197802 */ /* 0x000fe20000000f00 */
[----:B------:R-:W4:Y:S01]  /*37f0*/  LDCU.64 UR4, c[0x0][0x890] ;  /* 0x00011200ff0477ac */ /* 0x000f220008000a00 */
[----:B------:R-:W-:Y:S01]  /*3800*/  IMAD.MOV.U32 R28, RZ, RZ, RZ ;  /* 0x000000ffff1c7224 */ /* 0x000fe200078e00ff */
[----:B------:R-:W3:Y:S01]  /*3810*/  LDC R24, c[0x0][0x370] ;  /* 0x0000dc00ff187b82 */ /* 0x000ee20000000800 */
[----:B------:R-:W-:Y:S01]  /*3820*/  UMOV UR7, 0x400 ;  /* 0x0000040000077882 */ /* 0x000fe20000000000 */
[----:B------:R-:W-:-:S02]  /*3830*/  UPLOP3.LUT UP1, UPT, UPT, UPT, UPT, 0x40, 0x4 ;  /* 0x000000000004789c */ /* 0x000fc40003f2e870 */
[----:B------:R-:W-:-:S04]  /*3840*/  ULEA UR7, UR37, UR7, 0x18 ;  /* 0x0000000725077291 */ /* 0x000fc8000f8ec0ff */
[----:B------:R-:W3:Y:S01]  /*3850*/  LDC R3, c[0x0][0xb0c] ;  /* 0x0002c300ff037b82 */ /* 0x000ee20000000800 */
[----:B------:R-:W-:Y:S02]  /*3860*/  UIADD3 UR13, UPT, UPT, UR7, 0x38, URZ ;  /* 0x00000038070d7890 */ /* 0x000fe4000fffe0ff */
[----:B--2---:R-:W-:Y:S02]  /*3870*/  UISETP.NE.U32.AND UP2, UPT, UR8, URZ, UPT ;  /* 0x000000ff0800728c */ /* 0x004fe4000bf45070 */
[----:B------:R-:W-:Y:S02]  /*3880*/  UIADD3 UR33, UPT, UPT, UR7, 0x20, URZ ;  /* 0x0000002007217890 */ /* 0x000fe4000fffe0ff */
[----:B----4-:R-:W-:Y:S01]  /*3890*/  UISETP.NE.U32.AND UP3, UPT, UR4, URZ, UPT ;  /* 0x000000ff0400728c */ /* 0x010fe2000bf65070 */
[----:B------:R-:W2:Y:S01]  /*38a0*/  LDC R18, c[0x0][0xb20] ;  /* 0x0002c800ff127b82 */ /* 0x000ea20000000800 */
[----:B-1----:R-:W-:Y:S01]  /*38b0*/  ISETP.NE.AND P1, PT, R0, 0x1, PT ;  /* 0x000000010000780c */ /* 0x002fe20003f25270 */
[----:B------:R-:W-:-:S02]  /*38c0*/  UISETP.NE.AND.EX UP2, UPT, UR9, URZ, UPT, UP2 ;  /* 0x000000ff0900728c */ /* 0x000fc4000bf45320 */
[----:B------:R-:W-:Y:S02]  /*38d0*/  UIADD3 UR25, UPT, UPT, UR7, 0x28, URZ ;  /* 0x0000002807197890 */ /* 0x000fe4000fffe0ff */
[----:B------:R-:W-:Y:S02]  /*38e0*/  UIADD3 UR17, UPT, UPT, UR7, 0x30, URZ ;  /* 0x0000003007117890 */ /* 0x000fe4000fffe0ff */
[----:B------:R-:W1:Y:S01]  /*38f0*/  LDC.64 R30, c[0x0][0x348] ;  /* 0x0000d200ff1e7b82 */ /* 0x000e620000000a00 */
[----:B------:R-:W-:Y:S02]  /*3900*/  UPRMT UR13, UR37, 0x654, UR13 ;  /* 0x00000654250d7896 */ /* 0x000fe4000800000d */
[----:B------:R-:W-:-:S05]  /*3910*/  UISETP.NE.AND.EX UP3, UPT, UR5, URZ, UPT, UP3 ;  /* 0x000000ff0500728c */ /* 0x000fca000bf65330 */
[----:B------:R-:W4:Y:S08]  /*3920*/  LDC.64 R16, c[0x0][0xb10] ;  /* 0x0002c400ff107b82 */ /* 0x000f300000000a00 */
[----:B------:R-:W1:Y:S08]  /*3930*/  LDC.64 R6, c[0x0][0xb18] ;  /* 0x0002c600ff067b82 */ /* 0x000e700000000a00 */
[----:B------:R-:W1:Y:S08]  /*3940*/  LDC.64 R4, c[0x0][0xb28] ;  /* 0x0002ca00ff047b82 */ /* 0x000e700000000a00 */
[----:B--23--:R-:W1:Y:S02]  /*3950*/  LDC R19, c[0x0][0x374] ;  /* 0x0000dd00ff137b82 */ /* 0x00ce640000000800 */
.L_x_76:
[C---:B------:R-:W-:Y:S02]  /*3960*/  LEA R0, R28.reuse, UR7, 0x3 ;  /* 0x000000071c007c11 */ /* 0x040fe4000f8e18ff */
[----:B------:R-:W-:Y:S02]  /*3970*/  SHF.L.U32 R2, R27, 0x1f, RZ ;  /* 0x0000001f1b027819 */ /* 0x000fe400000006ff */
[----:B------:R-:W-:Y:S02]  /*3980*/  LEA R20, R28, UR7, 0x4 ;  /* 0x000000071c147c11 */ /* 0x000fe4000f8e20ff */
[----:B--2---:R-:W2:Y:S02]  /*3990*/  SYNCS.PHASECHK.TRANS64.TRYWAIT P0, [R0+URZ+0x70], R2 ;  /* 0x00007002000075a7 */ /* 0x004ea400080011ff */
[----:B--2---:R-:W-:Y:S05]  /*39a0*/  @!P0 BRA `(.L_x_66) ;  /* 0x0000005800088947 */ /* 0x004fea0003800000 */
.L_x_152:
[----:B------:R-:W-:Y:S01]  /*39b0*/  ISETP.GE.AND P0, PT, R40, 0x1, PT ;  /* 0x000000012800780c */ /* 0x000fe20003f06270 */
[----:B------:R-:W3:Y:S01]  /*39c0*/  LDS.128 R20, [R20+0x100] ;  /* 0x0001000014147984 */ /* 0x000ee20000000c00 */
[----:B--2---:R-:W-:Y:S01]  /*39d0*/  VIADD R0, R0, 0x80 ;  /* 0x0000008000007836 */ /* 0x004fe20000000000 */
[----:B------:R-:W-:Y:S01]  /*39e0*/  @!PT LDS RZ, [RZ] ;  /* 0x00000000fffff984 */ /* 0x000fe20000000800 */
[----:B------:R-:W-:Y:S01]  /*39f0*/  @!PT LDS RZ, [RZ] ;  /* 0x00000000fffff984 */ /* 0x000fe20000000800 */
[----:B------:R-:W-:Y:S01]  /*3a00*/  @!PT LDS RZ, [RZ] ;  /* 0x00000000fffff984 */ /* 0x000fe20000000800 */
[----:B------:R-:W-:Y:S01]  /*3a10*/  @!PT LDS RZ, [RZ] ;  /* 0x00000000fffff984 */ /* 0x000fe20000000800 */
[----:B------:R2:W-:Y:S06]  /*3a20*/  MEMBAR.ALL.CTA ;  /* 0x0000000000007992 */ /* 0x0005ec0000008000 */
[----:B--2---:R-:W2:Y:S01]  /*3a30*/  FENCE.VIEW.ASYNC.S ;  /* 0x00000000000073c6 */ /* 0x004ea20000000000 */
[----:B------:R-:W-:Y:S04]  /*3a40*/  PRMT R0, RZ, 0x654, R0 ;  /* 0x00000654ff007816 */ /* 0x000fe80000000000 */
[----:B--2---:R2:W-:Y:S01]  /*3a50*/  SYNCS.ARRIVE.TRANS64.RED.A1T0 RZ, [R0+URZ], RZ ;  /* 0x000000ff00ff79a7 */ /* 0x0045e200081004ff */
[----:B---3--:R-:W-:Y:S11]  /*3a60*/  LOP3.LUT P3, RZ, R22, 0x1, RZ, 0xc0, !PT ;  /* 0x0000000116ff7812 */ /* 0x008ff6000786c0ff */
[----:B------:R-:W-:Y:S02]  /*3a70*/  @!UPT UIADD3 URZ, UPT, UPT, URZ, URZ, URZ ;  /* 0x000000fffffff290 */ /* 0x000fe4000fffe0ff */
[----:B------:R-:W-:Y:S02]  /*3a80*/  @P3 MOV R11, R20 ;  /* 0x00000014000b3202 */ /* 0x000fe40000000f00 */
[----:B------:R-:W-:Y:S01]  /*3a90*/  @P3 LOP3.LUT R10, R21, 0xffff, RZ, 0xc0, !PT ;  /* 0x0000ffff150a3812 */ /* 0x000fe200078ec0ff */
[----:B--2---:R-:W-:Y:S06]  /*3aa0*/  @!P0 BRA `(.L_x_67) ;  /* 0x0000000000a48947 */ /* 0x004fec0003800000 */
[-C--:B-1----:R-:W-:Y:S01]  /*3ab0*/  IMAD.HI.U32 R0, R19, R7.reuse, RZ ;  /* 0x0000000713007227 */ /* 0x082fe200078e00ff */
[----:B------:R-:W-:Y:S02]  /*3ac0*/  ISETP.NE.AND P0, PT, R6, 0x1, PT ;  /* 0x000000010600780c */ /* 0x000fe40003f05270 */
[----:B------:R-:W-:Y:S01]  /*3ad0*/  ISETP.NE.AND P2, PT, R40, 0x1, PT ;  /* 0x000000012800780c */ /* 0x000fe20003f45270 */
[----:B----4-:R-:W-:Y:S01]  /*3ae0*/  IMAD.HI.U32 R9, R24, R16, RZ ;  /* 0x0000001018097227 */ /* 0x010fe200078e00ff */
[----:B------:R-:W-:Y:S02]  /*3af0*/  SHF.R.U32.HI R0, RZ, R18, R0 ;  /* 0x00000012ff007219 */ /* 0x000fe40000011600 */
[----:B------:R-:W-:Y:S01]  /*3b00*/  ISETP.NE.AND P4, PT, R3, 0x1, PT ;  /* 0x000000010300780c */ /* 0x000fe20003f85270 */
[----:B------:R-:W-:Y:S01]  /*3b10*/  IMAD.HI.U32 R13, R10, R7, RZ ;  /* 0x000000070a0d7227 */ /* 0x000fe200078e00ff */
[----:B------:R-:W-:Y:S02]  /*3b20*/  SHF.R.U32.HI R9, RZ, R17, R9 ;  /* 0x00000011ff097219 */ /* 0x000fe40000011609 */
[----:B------:R-:W-:Y:S01]  /*3b30*/  SEL R0, R19, R0, !P0 ;  /* 0x0000000013007207 */ /* 0x000fe20004000000 */
[----:B------:R-:W-:Y:S01]  /*3b40*/  IMAD.HI.U32 R12, R11, R16, RZ ;  /* 0x000000100b0c7227 */ /* 0x000fe200078e00ff */
[----:B------:R-:W-:Y:S03]  /*3b50*/  SEL R9, R24, R9, !P4 ;  /* 0x0000000918097207 */ /* 0x000fe60006000000 */
[-C--:B------:R-:W-:Y:S01]  /*3b60*/  IMAD.HI.U32 R8, R0, R4.reuse, RZ ;  /* 0x0000000400087227 */ /* 0x080fe200078e00ff */
[----:B------:R-:W-:Y:S03]  /*3b70*/  SHF.R.U32.HI R12, RZ, R17, R12 ;  /* 0x00000011ff0c7219 */ /* 0x000fe6000001160c */
[----:B------:R-:W-:Y:S01]  /*3b80*/  IMAD.HI.U32 R2, R9, R4, RZ ;  /* 0x0000000409027227 */ /* 0x000fe200078e00ff */
[-C--:B------:R-:W-:Y:S02]  /*3b90*/  @P2 SHF.R.U32.HI R0, RZ, R5.reuse, R8 ;  /* 0x00000005ff002219 */ /* 0x080fe40000011608 */
[----:B------:R-:W-:Y:S02]  /*3ba0*/  SHF.R.U32.HI R8, RZ, R18, R13 ;  /* 0x00000012ff087219 */ /* 0x000fe4000001160d */
[----:B------:R-:W-:Y:S01]  /*3bb0*/  @P2 SHF.R.U32.HI R9, RZ, R5, R2 ;  /* 0x00000005ff092219 */ /* 0x000fe20000011602 */
[----:B------:R-:W-:Y:S01]  /*3bc0*/  IMAD R0, R40, R0, RZ ;  /* 0x0000000028007224 */ /* 0x000fe200078e02ff */
[----:B------:R-:W-:Y:S02]  /*3bd0*/  SEL R8, R10, R8, !P0 ;  /* 0x000000080a087207 */ /* 0x000fe40004000000 */
[----:B------:R-:W-:Y:S01]  /*3be0*/  SEL R2, R11, R12, !P4 ;  /* 0x0000000c0b027207 */ /* 0x000fe20006000000 */
[----:B------:R-:W-:Y:S01]  /*3bf0*/  IMAD R12, R40, R9, RZ ;  /* 0x00000009280c7224 */ /* 0x000fe200078e02ff */
[C---:B------:R-:W-:Y:S01]  /*3c00*/  ISETP.GE.AND P0, PT, R8.reuse, R0, PT ;  /* 0x000000000800720c */ /* 0x040fe20003f06270 */
[----:B------:R-:W-:Y:S03]  /*3c10*/  IMAD.HI.U32 R0, R8, R4, RZ ;  /* 0x0000000408007227 */ /* 0x000fe600078e00ff */
[----:B------:R-:W-:Y:S02]  /*3c20*/  ISETP.GE.OR P0, PT, R2, R12, P0 ;  /* 0x0000000c0200720c */ /* 0x000fe40000706670 */
[-C--:B------:R-:W-:Y:S04]  /*3c30*/  SHF.R.U32.HI R0, RZ, R5.reuse, R0 ;  /* 0x00000005ff007219 */ /* 0x080fe80000011600 */
[----:B------:R-:W-:Y:S05]  /*3c40*/  SEL R13, R8, R0, !P2 ;  /* 0x00000000080d7207 */ /* 0x000fea0005000000 */
[----:B------:R-:W-:Y:S02]  /*3c50*/  IMAD.MOV R12, RZ, RZ, -R13 ;  /* 0x000000ffff0c7224 */ /* 0x000fe400078e0a0d */
[----:B------:R-:W-:Y:S04]  /*3c60*/  @!P0 IMAD.HI.U32 R0, R2, R4, RZ ;  /* 0x0000000402008227 */ /* 0x000fe800078e00ff */
[----:B------:R-:W-:Y:S01]  /*3c70*/  IMAD R12, R40, R12, R8 ;  /* 0x0000000c280c7224 */ /* 0x000fe200078e0208 */
[----:B------:R-:W-:Y:S04]  /*3c80*/  @!P0 SHF.R.U32.HI R0, RZ, R5, R0 ;  /* 0x00000005ff008219 */ /* 0x000fe80000011600 */
[----:B------:R-:W-:Y:S04]  /*3c90*/  @!P0 SEL R0, R2, R0, !P2 ;  /* 0x0000000002008207 */ /* 0x000fe80005000000 */
[----:B------:R-:W-:Y:S01]  /*3ca0*/  @!P0 IADD3 R13, PT, PT, R13, -R0, RZ ;  /* 0x800000000d0d8210 */ /* 0x000fe20007ffe0ff */
[----:B------:R-:W-:Y:S01]  /*3cb0*/  @!P0 IMAD R0, R9, R12, R0 ;  /* 0x0000000c09008224 */ /* 0x000fe200078e0200 */
[----:B------:R-:W-:Y:S01]  /*3cc0*/  IADD3 R9, PT, PT, -R8, RZ, RZ ;  /* 0x000000ff08097210 */ /* 0x000fe20007ffe1ff */
[--C-:B------:R-:W-:Y:S02]  /*3cd0*/  IMAD.MOV R12, RZ, RZ, -R2.reuse ;  /* 0x000000ffff0c7224 */ /* 0x100fe400078e0a02 */
[----:B------:R-:W-:Y:S02]  /*3ce0*/  @!P0 IMAD R8, R13, R40, R2 ;  /* 0x000000280d088224 */ /* 0x000fe400078e0202 */
[----:B------:R-:W-:Y:S02]  /*3cf0*/  @!P0 IMAD.MOV.U32 R2, RZ, RZ, R0 ;  /* 0x000000ffff028224 */ /* 0x000fe400078e0000 */
[----:B------:R-:W-:Y:S02]  /*3d00*/  IMAD R11, R3, R12, R11 ;  /* 0x0000000c030b7224 */ /* 0x000fe400078e020b */
[----:B------:R-:W-:Y:S02]  /*3d10*/  IMAD R10, R6, R9, R10 ;  /* 0x00000009060a7224 */ /* 0x000fe400078e020a */
[----:B------:R-:W-:Y:S02]  /*3d20*/  IMAD R11, R2, R3, R11 ;  /* 0x00000003020b7224 */ /* 0x000fe400078e020b */
[----:B------:R-:W-:Y:S02]  /*3d30*/  IMAD R10, R8, R6, R10 ;  /* 0x00000006080a7224 */ /* 0x000fe400078e020a */
.L_x_67:
[----:B------:R-:W-:Y:S05]  /*3d40*/  BRA.U UP1, `(.L_x_68) ;  /* 0x0000000101107547 */ /* 0x000fea000b800000 */
[----:B------:R-:W-:Y:S04]  /*3d50*/  MOV R2, UR6 ;  /* 0x0000000600027c02 */ /* 0x000fe80008000f00 */
[----:B------:R-:W-:Y:S04]  /*3d60*/  SHF.L.U32 R2, R2, 0x1f, RZ ;  /* 0x0000001f02027819 */ /* 0x000fe800000006ff */
[----:B------:R-:W2:Y:S02]  /*3d70*/  SYNCS.PHASECHK.TRANS64.TRYWAIT P0, [UR7+0x68], R2 ;  /* 0x00006802ff0075a7 */ /* 0x000ea40008001107 */
[----:B--2---:R-:W-:Y:S05]  /*3d80*/  @!P0 BRA `(.L_x_69) ;  /* 0x0000005400248947 */ /* 0x004fea0003800000 */
.L_x_68:
[----:B------:R-:W-:Y:S02]  /*3d90*/  R2UR UR35, R15 ;  /* 0x000000000f2372ca */ /* 0x000fe400000e0000 */
[----:B------:R-:W-:Y:S02]  /*3da0*/  R2UR UR34, R14 ;  /* 0x000000000e2272ca */ /* 0x000fe400000e0000 */
[----:B------:R-:W-:Y:S02]  /*3db0*/  ISETP.NE.U32.AND P2, PT, RZ, UR4, PT ;  /* 0x00000004ff007c0c */ /* 0x000fe4000bf45070 */
[----:B------:R-:W-:Y:S02]  /*3dc0*/  SHF.L.U32 R14, R29, 0x1f, RZ ;  /* 0x0000001f1d0e7819 */ /* 0x000fe400000006ff */
[----:B------:R-:W-:Y:S05]  /*3dd0*/  ISETP.NE.AND.EX P2, PT, RZ, UR5, PT, P2 ;  /* 0x00000005ff007c0c */ /* 0x000fea000bf45320 */
[----:B------:R-:W-:Y:S02]  /*3de0*/  USHF.L.U32 UR35, UR35, 0x6, URZ ;  /* 0x0000000623237899 */ /* 0x000fe400080006ff */
[----:B------:R-:W-:Y:S01]  /*3df0*/  USHF.L.U32 UR34, UR34, 0x8, URZ ;  /* 0x0000000822227899 */ /* 0x000fe200080006ff */
[----:B------:R-:W-:Y:S11]  /*3e00*/  BRA.U !UP3, `(.L_x_70) ;  /* 0x000000010b347547 */ /* 0x000ff6000b800000 */
[----:B------:R-:W-:Y:S01]  /*3e10*/  UPLOP3.LUT UP0, UPT, UPT, UPT, UP2, 0x80, 0x8 ;  /* 0x000000000008789c */ /* 0x000fe20003f0f020 */
[----:B--2---:R-:W-:Y:S02]  /*3e20*/  HFMA2 R0, -RZ, RZ, 0, 5.9604644775390625e-08 ;  /* 0x00000001ff007431 */ /* 0x004fe400000001ff */
[----:B------:R-:W-:Y:S03]  /*3e30*/  IMAD.MOV.U32 R88, RZ, RZ, 0x1 ;  /* 0x00000001ff587424 */ /* 0x000fe600078e00ff */
[----:B------:R-:W-:Y:S05]  /*3e40*/  PLOP3.LUT P0, PT, PT, PT, UP0, 0x80, 0x8 ;  /* 0x000000000008781c */ /* 0x000fea0003f0f008 */
[----:B------:R-:W2:Y:S01]  /*3e50*/  @UP0 LDCU.64 UR10, c[0x0][0x888] ;  /* 0x00011100ff0a07ac */ /* 0x000ea20008000a00 */
[----:B------:R-:W-:Y:S07]  /*3e60*/  @UP0 UIMAD UR8, UR36, UR4, URZ ;  /* 0x00000004240802a4 */ /* 0x000fee000f8e02ff */
[----:B------:R-:W-:Y:S01]  /*3e70*/  @!P0 PRMT R88, R0, 0x7610, R88 ;  /* 0x0000761000588816 */ /* 0x000fe20000000058 */
[----:B--2---:R-:W-:Y:S03]  /*3e80*/  @UP0 UIMAD.WIDE UR10, UR8, 0x4, UR10 ;  /* 0x00000004080a08a5 */ /* 0x004fe6000f8e020a */
[----:B------:R-:W2:Y:S03]  /*3e90*/  @!UP0 LDCU UR8, c[0x0][0x880] ;  /* 0x00011000ff0887ac */ /* 0x000ea60008000800 */
[----:B------:R-:W-:Y:S01]  /*3ea0*/  IMAD.U32 R8, RZ, RZ, UR10 ;  /* 0x0000000aff087e24 */ /* 0x000fe2000f8e00ff */
[----:B------:R-:W-:Y:S05]  /*3eb0*/  MOV R9, UR11 ;  /* 0x0000000b00097c02 */ /* 0x000fea0008000f00 */
[----:B-----5:R3:W5:Y:S02]  /*3ec0*/  @P0 LDG.E R49, desc[UR46][R8.64] ;  /* 0x0000002e08310981 */ /* 0x020764000c1e1900 */
[----:B--23--:R-:W-:Y:S07]  /*3ed0*/  @!P0 IMAD.U32 R49, RZ, RZ, UR8 ;  /* 0x00000008ff318e24 */ /* 0x00cfee000f8e00ff */
.L_x_70:
[----:B-----5:R-:W-:Y:S01]  /*3ee0*/  @!P2 FSETP.EQ.AND P0, PT, R49, RZ, PT ;  /* 0x000000ff3100a20b */ /* 0x020fe20003f02000 */
[----:B------:R-:W-:Y:S01]  /*3ef0*/  @!UPT UIADD3 URZ, UPT, UPT, URZ, URZ, URZ ;  /* 0x000000fffffff290 */ /* 0x000fe2000fffe0ff */
[----:B------:R-:W-:Y:S11]  /*3f00*/  @!P2 BRA `(.L_x_71) ;  /* 0x000000000014a947 */ /* 0x000ff60003800000 */
[----:B------:R-:W-:Y:S02]  /*3f10*/  LOP3.LUT P2, RZ, R88, 0xff, RZ, 0xc0, !PT ;  /* 0x000000ff58ff7812 */ /* 0x000fe4000784c0ff */
[----:B------:R-:W-:Y:S04]  /*3f20*/  PLOP3.LUT P0, PT, PT, PT, UP0, 0x80, 0x8 ;  /* 0x000000000008781c */ /* 0x000fe80003f0f008 */
[----:B------:R-:W-:Y:S07]  /*3f30*/  PLOP3.LUT P0, PT, P0, PT, PT, 0x8, 0x80 ;  /* 0x000000000080781c */ /* 0x000fee000070e170 */
[----:B------:R-:W-:Y:S11]  /*3f40*/  @P2 FSETP.EQ.AND P0, PT, R49, RZ, PT ;  /* 0x000000ff3100220b */ /* 0x000ff60003f02000 */
[----:B------:R-:W-:Y:S02]  /*3f50*/  @!UPT UIADD3 URZ, UPT, UPT, URZ, URZ, URZ ;  /* 0x000000fffffff290 */ /* 0x000fe4000fffe0ff */
.L_x_71:
[----:B------:R-:W3:Y:S01]  /*3f60*/  SYNCS.PHASECHK.TRANS64.TRYWAIT P2, [UR7+0x40], R14 ;  /* 0x0000400eff0075a7 */ /* 0x000ee20008041107 */
[----:B------:R-:W-:Y:S04]  /*3f70*/  ELECT P4, URZ, PT ;  /* 0x0000000000ff782f */ /* 0x000fe80003880000 */
[----:B------:R-:W-:Y:S11]  /*3f80*/  PLOP3.LUT P4, PT, P0, P4, PT, 0xf2, 0x2f ;  /* 0x00000000002f781c */ /* 0x000ff60000789e72 */
[----:B------:R-:W-:Y:S02]  /*3f90*/  @!UPT UIADD3 URZ, UPT, UPT, URZ, URZ, URZ ;  /* 0x000000fffffff290 */ /* 0x000fe4000fffe0ff */
[----:B-1----:R-:W-:Y:S05]  /*3fa0*/  @!P4 IADD3 R8, P0, PT, R30, 0x580, RZ ;  /* 0x000005801e08c810 */ /* 0x002fea0007f1e0ff */
[----:B--2---:R-:W-:Y:S01]  /*3fb0*/  @!P4 IMAD.X R2, RZ, RZ, R31, P0 ;  /* 0x000000ffff02c224 */ /* 0x004fe200000e061f */
[----:B---3--:R-:W-:Y:S07]  /*3fc0*/  @!P2 BRA `(.L_x_72) ;  /* 0x0000005000aca947 */ /* 0x008fee0003800000 */
.L_x_155:
[----:B------:R-:W-:Y:S01]  /*3fd0*/  @!P4 R2UR UR8, R2 ;  /* 0x000000000208c2ca */ /* 0x000fe200000e0000 */
[----:B------:R-:W-:Y:S01]  /*3fe0*/  VOTEU.ALL UP1, P4 ;  /* 0x0000000000ff7886 */ /* 0x000fe20002020000 */
[----:B------:R-:W-:Y:S01]  /*3ff0*/  @!P4 R2UR UR9, R8 ;  /* 0x000000000809c2ca */ /* 0x000fe200000e0000 */
[----:B-1----:R-:W-:Y:S01]  /*4000*/  @!P4 IMAD.MOV.U32 R0, RZ, RZ, 0x2000 ;  /* 0x00002000ff00c424 */ /* 0x002fe200078e00ff */
[----:B------:R-:W-:Y:S01]  /*4010*/  UMOV UR10, 0x0 ;  /* 0x00000000000a7882 */ /* 0x000fe20000000000 */
[----:B------:R-:W-:Y:S01]  /*4020*/  UMOV UR11, 0x10000000 ;  /* 0x10000000000b7882 */ /* 0x000fe20000000000 */
[----:B------:R-:W-:Y:S01]  /*4030*/  @!UP1 UIADD3 UR32, UPT, UPT, UR7, 0x400, URZ ;  /* 0x0000040007209890 */ /* 0x000fe2000fffe0ff */
[----:B------:R-:W-:Y:S06]  /*4040*/  VOTEU.ALL UP1, P4 ;  /* 0x0000000000ff7886 */ /* 0x000fec0002020000 */
[----:B------:R-:W-:Y:S01]  /*4050*/  IMAD.U32 R9, RZ, RZ, UR8 ;  /* 0x00000008ff097e24 */ /* 0x000fe2000f8e00ff */
[----:B------:R-:W-:Y:S01]  /*4060*/  UPRMT UR8, UR37, 0x654, UR33 ;  /* 0x0000065425087896 */ /* 0x000fe20008000021 */
[----:B------:R-:W-:Y:S03]  /*4070*/  IMAD.U32 R8, RZ, RZ, UR9 ;  /* 0x00000009ff087e24 */ /* 0x000fe6000f8e00ff */
[----:B------:R-:W-:Y:S02]  /*4080*/  @!P4 R2UR UR15, R9 ;  /* 0x00000000090fc2ca */ /* 0x000fe400000e0000 */
[----:B------:R-:W-:Y:S02]  /*4090*/  @!P4 R2UR UR14, R8 ;  /* 0x00000000080ec2ca */ /* 0x000fe400000e0000 */
[----:B------:R-:W-:Y:S05]  /*40a0*/  @!P4 IADD3 R8, P0, PT, R30, 0x580, RZ ;  /* 0x000005801e08c810 */ /* 0x000fea0007f1e0ff */
[----:B------:R-:W-:Y:S06]  /*40b0*/  @!P4 IMAD.X R2, RZ, RZ, R31, P0 ;  /* 0x000000ffff02c224 */ /* 0x000fec00000e061f */
[----:B------:R1:W-:Y:S01]  /*40c0*/  @!UP1 UTMALDG.3D [UR32], [UR14], desc[UR10] ;  /* 0x00000a200e0095b4 */ /* 0x0003e20008011000 */
[----:B------:R1:W-:Y:S01]  /*40d0*/  @!P4 SYNCS.ARRIVE.TRANS64.RED.A0TR RZ, [UR7+0x20], R0 ;  /* 0x00002000ffffc9a7 */ /* 0x0003e20008300407 */
[----:B------:R-:W-:Y:S01]  /*40e0*/  SYNCS.ARRIVE.TRANS64.RED.A1T0 RZ, [UR8], RZ ;  /* 0x000000ffffff79a7 */ /* 0x000fe20008100408 */
[----:B------:R-:W2:Y:S02]  /*40f0*/  SYNCS.PHASECHK.TRANS64.TRYWAIT P2, [UR7+0x48], R14 ;  /* 0x0000480eff0075a7 */ /* 0x000ea40008041107 */
[----:B-12---:R-:W-:Y:S05]  /*4100*/  @!P2 BRA `(.L_x_73) ;  /* 0x000000500074a947 */ /* 0x006fea0003800000 */
.L_x_157:
[----:B------:R-:W-:Y:S01]  /*4110*/  @!P4 R2UR UR8, R2 ;  /* 0x000000000208c2ca */ /* 0x000fe200000e0000 */
[----:B------:R-:W-:Y:S01]  /*4120*/  VOTEU.ALL UP1, P4 ;  /* 0x0000000000ff7886 */ /* 0x000fe20002020000 */
[----:B------:R-:W-:Y:S01]  /*4130*/  @!P4 R2UR UR9, R8 ;  /* 0x000000000809c2ca */ /* 0x000fe200000e0000 */
[----:B-1----:R-:W-:Y:S01]  /*4140*/  @!P4 IMAD.MOV.U32 R0, RZ, RZ, 0x2000 ;  /* 0x00002000ff00c424 */ /* 0x002fe200078e00ff */
[----:B------:R-:W-:Y:S01]  /*4150*/  UMOV UR10, 0x0 ;  /* 0x00000000000a7882 */ /* 0x000fe20000000000 */
[----:B------:R-:W-:Y:S01]  /*4160*/  UMOV UR11, 0x10000000 ;  /* 0x10000000000b7882 */ /* 0x000fe20000000000 */
[----:B------:R-:W-:Y:S02]  /*4170*/  @!UP1 UIADD3 UR26, UPT, UPT, UR34, 0x40, URZ ;  /* 0x00000040221a9890 */ /* 0x000fe4000fffe0ff */
[----:B------:R-:W-:Y:S01]  /*4180*/  @!UP1 UIADD3 UR24, UPT, UPT, UR7, 0x2400, URZ ;  /* 0x0000240007189890 */ /* 0x000fe2000fffe0ff */
[----:B------:R-:W-:Y:S01]  /*4190*/  VOTEU.ALL UP1, P4 ;  /* 0x0000000000ff7886 */ /* 0x000fe20002020000 */
[----:B------:R-:W-:Y:S01]  /*41a0*/  UMOV UR27, UR35 ;  /* 0x00000023001b7c82 */ /* 0x000fe20008000000 */
[----:B------:R-:W-:Y:S02]  /*41b0*/  UMOV UR28, UR36 ;  /* 0x00000024001c7c82 */ /* 0x000fe40008000000 */
        /* <DEDUP_REMOVED lines=12> */
.L_x_159:
[----:B------:R-:W2:Y:S01]  /*4280*/  LDC.64 R12, c[0x0][0xb18] ;  /* 0x0002c600ff0c7b82 */ /* 0x000ea20000000a00 */
[----:B------:R-:W-:Y:S01]  /*4290*/  @!P4 R2UR UR8, R2 ;  /* 0x000000000208c2ca */ /* 0x000fe200000e0000 */
[----:B------:R-:W-:Y:S01]  /*42a0*/  VOTEU.ALL UP1, P4 ;  /* 0x0000000000ff7886 */ /* 0x000fe20002020000 */
[----:B------:R-:W-:Y:S01]  /*42b0*/  @!P4 R2UR UR9, R8 ;  /* 0x000000000809c2ca */ /* 0x000fe200000e0000 */
[----:B-1----:R-:W-:Y:S01]  /*42c0*/  @!P4 IMAD.MOV.U32 R0, RZ, RZ, 0x2000 ;  /* 0x00002000ff00c424 */ /* 0x002fe200078e00ff */
[----:B------:R-:W-:Y:S03]  /*42d0*/  UMOV UR10, 0x0 ;  /* 0x00000000000a7882 */ /* 0x000fe60000000000 */
[----:B------:R-:W1:Y:S01]  /*42e0*/  @!P1 LDC R2, c[0x0][0xb0c] ;  /* 0x0002c300ff029b82 */ /* 0x000e620000000800 */
[----:B------:R-:W-:Y:S01]  /*42f0*/  @!UP1 UIADD3 UR18, UPT, UPT, UR34, 0x80, URZ ;  /* 0x0000008022129890 */ /* 0x000fe2000fffe0ff */
[----:B------:R-:W-:Y:S01]  /*4300*/  @P3 SHF.R.U32.HI R26, RZ, 0x10, R21 ;  /* 0x00000010ff1a3819 */ /* 0x000fe20000011615 */
[----:B------:R-:W-:Y:S01]  /*4310*/  @!UP1 UIADD3 UR16, UPT, UPT, UR7, 0x4400, URZ ;  /* 0x0000440007109890 */ /* 0x000fe2000fffe0ff */
[----:B------:R-:W-:Y:S01]  /*4320*/  VIADD R28, R28, 0x1 ;  /* 0x000000011c1c7836 */ /* 0x000fe20000000000 */
[----:B------:R-:W-:Y:S01]  /*4330*/  VOTEU.ALL UP1, P4 ;  /* 0x0000000000ff7886 */ /* 0x000fe20002020000 */
[----:B------:R-:W-:Y:S01]  /*4340*/  UMOV UR11, 0x10000000 ;  /* 0x10000000000b7882 */ /* 0x000fe20000000000 */
[----:B------:R-:W-:Y:S01]  /*4350*/  UMOV UR19, UR35 ;  /* 0x0000002300137c82 */ /* 0x000fe20008000000 */
[----:B------:R-:W-:Y:S01]  /*4360*/  IMAD.U32 R9, RZ, RZ, UR8 ;  /* 0x00000008ff097e24 */ /* 0x000fe2000f8e00ff */
[----:B------:R-:W-:Y:S01]  /*4370*/  UMOV UR20, UR36 ;  /* 0x0000002400147c82 */ /* 0x000fe20008000000 */
[----:B------:R-:W-:Y:S01]  /*4380*/  IMAD.U32 R8, RZ, RZ, UR9 ;  /* 0x00000009ff087e24 */ /* 0x000fe2000f8e00ff */
[----:B------:R-:W-:Y:S02]  /*4390*/  UPRMT UR8, UR37, 0x654, UR17 ;  /* 0x0000065425087896 */ /* 0x000fe40008000011 */
[----:B------:R-:W-:Y:S02]  /*43a0*/  @!P4 R2UR UR15, R9 ;  /* 0x00000000090fc2ca */ /* 0x000fe400000e0000 */
[----:B------:R-:W-:Y:S02]  /*43b0*/  @!P4 R2UR UR14, R8 ;  /* 0x00000000080ec2ca */ /* 0x000fe400000e0000 */
[----:B------:R-:W3:Y:S11]  /*43c0*/  LDC.64 R8, c[0x0][0xb10] ;  /* 0x0002c400ff087b82 */ /* 0x000ef60000000a00 */
[----:B------:R1:W-:Y:S01]  /*43d0*/  @!UP1 UTMALDG.3D [UR16], [UR14], desc[UR10] ;  /* 0x00000a100e0095b4 */ /* 0x0003e20008011000 */
[----:B------:R5:W-:Y:S01]  /*43e0*/  @!P4 SYNCS.ARRIVE.TRANS64.RED.A0TR RZ, [UR7+0x30], R0 ;  /* 0x00003000ffffc9a7 */ /* 0x000be20008300407 */
[C---:B---3--:R-:W-:Y:S01]  /*43f0*/  @!P1 IMAD.HI.U32 R8, R11.reuse, R8, RZ ;  /* 0x000000080b089227 */ /* 0x048fe200078e00ff */
[----:B--2---:R-:W-:Y:S02]  /*4400*/  @!P1 ISETP.NE.AND P0, PT, R12, 0x1, PT ;  /* 0x000000010c00980c */ /* 0x004fe40003f05270 */
[----:B-1----:R-:W-:Y:S01]  /*4410*/  @!P1 ISETP.NE.AND P2, PT, R2, 0x1, PT ;  /* 0x000000010200980c */ /* 0x002fe20003f45270 */
[----:B------:R-:W-:Y:S01]  /*4420*/  SYNCS.ARRIVE.TRANS64.RED.A1T0 RZ, [UR8], RZ ;  /* 0x000000ffffff79a7 */ /* 0x000fe20008100408 */
[C---:B------:R-:W-:Y:S01]  /*4430*/  @!P1 IMAD.HI.U32 R13, R10.reuse, R13, RZ ;  /* 0x0000000d0a0d9227 */ /* 0x040fe200078e00ff */
[----:B------:R-:W-:Y:S04]  /*4440*/  @!P1 SHF.R.U32.HI R8, RZ, R9, R8 ;  /* 0x00000009ff089219 */ /* 0x000fe80000011608 */
[----:B------:R-:W-:Y:S01]  /*4450*/  @!P1 SEL R8, R11, R8, !P2 ;  /* 0x000000080b089207 */ /* 0x000fe20005000000 */
[----:B------:R-:W1:Y:S01]  /*4460*/  SYNCS.PHASECHK.TRANS64.TRYWAIT P5, [UR7+0x58], R14 ;  /* 0x0000580eff0075a7 */ /* 0x000e6200080a1107 */
[----:B-----5:R-:W2:Y:S02]  /*4470*/  @!P1 LDC R0, c[0x0][0xb20] ;  /* 0x0002c800ff009b82 */ /* 0x020ea40000000800 */
[----:B--2---:R-:W-:Y:S04]  /*4480*/  @!P1 SHF.R.U32.HI R0, RZ, R0, R13 ;  /* 0x00000000ff009219 */ /* 0x004fe8000001160d */
[----:B------:R-:W-:Y:S05]  /*4490*/  @!P1 SEL R9, R10, R0, !P0 ;  /* 0x000000000a099207 */ /* 0x000fea0004000000 */
[----:B------:R-:W-:Y:S02]  /*44a0*/  @!P1 IMAD.IADD R0, R9, 0x1, -R8 ;  /* 0x0000000109009824 */ /* 0x000fe400078e0a08 */
[----:B------:R-:W-:Y:S02]  /*44b0*/  @!P1 IMAD.IADD R8, R8, 0x1, -R9 ;  /* 0x0000000108089824 */ /* 0x000fe400078e0a09 */
[----:B------:R-:W-:Y:S02]  /*44c0*/  @!P1 IMAD R11, R0, R2, R11 ;  /* 0x00000002000b9224 */ /* 0x000fe400078e020b */
[----:B------:R-:W-:Y:S01]  /*44d0*/  @!P1 IMAD R10, R8, R12, R10 ;  /* 0x0000000c080a9224 */ /* 0x000fe200078e020a */
[----:B-1----:R-:W-:Y:S06]  /*44e0*/  @!P5 BRA `(.L_x_75) ;  /* 0x0000004c00acd947 */ /* 0x002fec0003800000 */
.L_x_161:
[----:B------:R-:W-:Y:S01]  /*44f0*/  @!P4 IADD3 R2, P0, PT, R30, 0x580, RZ ;  /* 0x000005801e02c810 */ /* 0x000fe20007f1e0ff */
[----:B------:R-:W-:Y:S01]  /*4500*/  VOTEU.ALL UP1, P4 ;  /* 0x0000000000ff7886 */ /* 0x000fe20002020000 */
[----:B------:R-:W-:Y:S01]  /*4510*/  UMOV UR18, 0x0 ;  /* 0x0000000000127882 */ /* 0x000fe20000000000 */
[----:B------:R-:W-:Y:S01]  /*4520*/  UMOV UR19, 0x10000000 ;  /* 0x1000000000137882 */ /* 0x000fe20000000000 */
[----:B------:R-:W-:Y:S01]  /*4530*/  @!P4 R2UR UR9, R2 ;  /* 0x000000000209c2ca */ /* 0x000fe200000e0000 */
[----:B-1----:R-:W-:Y:S01]  /*4540*/  @!P4 IMAD.X R0, RZ, RZ, R31, P0 ;  /* 0x000000ffff00c224 */ /* 0x002fe200000e061f */
[----:B------:R-:W-:Y:S01]  /*4550*/  @!UP1 UIADD3 UR10, UPT, UPT, UR34, 0xc0, URZ ;  /* 0x000000c0220a9890 */ /* 0x000fe2000fffe0ff */
[----:B------:R-:W-:Y:S01]  /*4560*/  ISETP.NE.AND P0, PT, R28, 0x2, PT ;  /* 0x000000021c00780c */ /* 0x000fe20003f05270 */
[----:B------:R-:W-:Y:S01]  /*4570*/  UMOV UR11, UR35 ;  /* 0x00000023000b7c82 */ /* 0x000fe20008000000 */
[----:B------:R-:W-:Y:S01]  /*4580*/  UMOV UR12, UR36 ;  /* 0x00000024000c7c82 */ /* 0x000fe20008000000 */
[----:B------:R-:W-:Y:S01]  /*4590*/  @!P4 R2UR UR8, R0 ;  /* 0x000000000008c2ca */ /* 0x000fe200000e0000 */
[----:B------:R-:W-:Y:S01]  /*45a0*/  IMAD.IADD R14, R10, 0x1, R86 ;  /* 0x000000010a0e7824 */ /* 0x000fe200078e0256 */
[----:B------:R-:W-:Y:S01]  /*45b0*/  @P3 R2UR UR36, R26 ;  /* 0x000000001a2432ca */ /* 0x000fe200000e0000 */
[----:B------:R-:W-:Y:S01]  /*45c0*/  IMAD.IADD R15, R11, 0x1, R87 ;  /* 0x000000010b0f7824 */ /* 0x000fe200078e0257 */
[----:B------:R-:W-:Y:S02]  /*45d0*/  SEL R0, RZ, 0x1, P0 ;  /* 0x00000001ff007807 */ /* 0x000fe40000000000 */
[----:B------:R-:W-:Y:S01]  /*45e0*/  LOP3.LUT R29, R29, 0x1, RZ, 0x3c, !PT ;  /* 0x000000011d1d7812 */ /* 0x000fe200078e3cff */
[----:B------:R-:W-:Y:S01]  /*45f0*/  IMAD.U32 R8, RZ, RZ, UR9 ;  /* 0x00000009ff087e24 */ /* 0x000fe2000f8e00ff */
[----:B------:R-:W-:Y:S01]  /*4600*/  @!UP1 UIADD3 UR9, UPT, UPT, UR7, 0x38, URZ ;  /* 0x0000003807099890 */ /* 0x000fe2000fffe0ff */
[----:B------:R-:W-:Y:S02]  /*4610*/  LOP3.LUT R27, R27, R0, RZ, 0x3c, !PT ;  /* 0x000000001b1b7212 */ /* 0x000fe400078e3cff */
[----:B------:R-:W-:Y:S02]  /*4620*/  SEL R28, R28, RZ, P0 ;  /* 0x000000ff1c1c7207 */ /* 0x000fe40000000000 */
[----:B------:R-:W-:Y:S01]  /*4630*/  IMAD.U32 R9, RZ, RZ, UR8 ;  /* 0x00000008ff097e24 */ /* 0x000fe2000f8e00ff */
[----:B------:R-:W-:Y:S01]  /*4640*/  @!P4 R2UR UR14, R8 ;  /* 0x00000000080ec2ca */ /* 0x000fe200000e0000 */
[----:B------:R-:W-:Y:S01]  /*4650*/  @!UP1 UIADD3 UR8, UPT, UPT, UR7, 0x6400, URZ ;  /* 0x0000640007089890 */ /* 0x000fe2000fffe0ff */
[----:B------:R-:W-:Y:S02]  /*4660*/  VOTEU.ALL UP1, P4 ;  /* 0x0000000000ff7886 */ /* 0x000fe40002020000 */
[----:B------:R-:W-:Y:S11]  /*4670*/  @!P4 R2UR UR15, R9 ;  /* 0x00000000090fc2ca */ /* 0x000ff600000e0000 */
[----:B------:R-:W-:Y:S02]  /*4680*/  @!UPT UIADD3 URZ, UPT, UPT, URZ, URZ, URZ ;  /* 0x000000fffffff290 */ /* 0x000fe4000fffe0ff */
[----:B------:R2:W-:Y:S01]  /*4690*/  @!UP1 UTMALDG.3D [UR8], [UR14], desc[UR18] ;  /* 0x000012080e0095b4 */ /* 0x0005e20008011000 */
[----:B------:R2:W-:Y:S01]  /*46a0*/  @!P4 SYNCS.ARRIVE.TRANS64.RED.A0TR RZ, [UR7+0x38], R25 ;  /* 0x00003819ffffc9a7 */ /* 0x0005e20008300407 */
[----:B------:R-:W-:Y:S01]  /*46b0*/  UPLOP3.LUT UP1, UPT, UPT, UPT, UPT, 0x80, 0x8 ;  /* 0x000000000008789c */ /* 0x000fe20003f2f070 */
[----:B------:R-:W-:Y:S01]  /*46c0*/  SYNCS.ARRIVE.TRANS64.RED.A1T0 RZ, [UR13], RZ ;  /* 0x000000ffffff79a7 */ /* 0x000fe2000810040d */
[----:B------:R-:W-:Y:S09]  /*46d0*/  @P3 BRA `(.L_x_76) ;  /* 0xfffffff000a03947 */ /* 0x000ff2000383ffff */
[----:B------:R-:W-:-:S04]  /*46e0*/  SHF.L.U32 R2, R29, 0x1f, RZ ;  /* 0x0000001f1d027819 */ /* 0x000fc800000006ff */
[----:B------:R-:W1:Y:S02]  /*46f0*/  SYNCS.PHASECHK.TRANS64.TRYWAIT P0, [UR7+0x40], R2 ;  /* 0x00004002ff0075a7 */ /* 0x000e640008001107 */
[----:B-1----:R-:W-:Y:S05]  /*4700*/  @!P0 BRA `(.L_x_77) ;  /* 0x0000004c003c8947 */ /* 0x002fea0003800000 */
.L_x_163:
[----:B------:R-:W3:Y:S02]  /*4710*/  SYNCS.PHASECHK.TRANS64.TRYWAIT P0, [UR7+0x48], R2 ;  /* 0x00004802ff0075a7 */ /* 0x000ee40008001107 */
[----:B---3--:R-:W-:Y:S05]  /*4720*/  @!P0 BRA `(.L_x_78) ;  /* 0x0000004c004c8947 */ /* 0x008fea0003800000 */
.L_x_165:
[----:B------:R-:W3:Y:S02]  /*4730*/  SYNCS.PHASECHK.TRANS64.TRYWAIT P0, [UR7+0x50], R2 ;  /* 0x00005002ff0075a7 */ /* 0x000ee40008001107 */
[----:B---3--:R-:W-:Y:S05]  /*4740*/  @!P0 BRA `(.L_x_79) ;  /* 0x0000004c005c8947 */ /* 0x008fea0003800000 */
.L_x_167:
[----:B-1----:R-:W-:-:S07]  /*4750*/  MOV R0, UR7 ;  /* 0x0000000700007c02 */ /* 0x002fce0008000f00 */
.L_x_80:
[----:B-1----:R-:W-:-:S04]  /*4760*/  SHF.L.U32 R2, R29, 0x1f, RZ ;  /* 0x0000001f1d027819 */ /* 0x002fc800000006ff */
[----:B------:R1:W3:Y:S03]  /*4770*/  SYNCS.PHASECHK.TRANS64.TRYWAIT P0, [R0+URZ+0x58], R2 ;  /* 0x00005802000075a7 */ /* 0x0002e600080011ff */
[----:B---3--:R-:W-:Y:S05]  /*4780*/  @!P0 NANOSLEEP.SYNCS 0x989680 ;  /* 0x009896800000895d */ /* 0x008fea0003900000 */
[----:B------:R-:W3:Y:S02]  /*4790*/  @!P0 SYNCS.PHASECHK.TRANS64 P0, [R0+URZ+0x58], R2 ;  /* 0x00005802000085a7 */ /* 0x000ee400080010ff */
[----:B--23--:R-:W-:Y:S05]  /*47a0*/  @P0 EXIT ;  /* 0x000000000000094d */ /* 0x00cfea0003800000 */
[----:B------:R-:W-:Y:S05]  /*47b0*/  BRA `(.L_x_80) ;  /* 0xfffffffc00e87947 */ /* 0x000fea000383ffff */
.L_x_65:
[----:B------:R-:W-:-:S06]  /*47c0*/  UISETP.GE.AND UP1, UPT, UR8, 0x4, UPT ;  /* 0x000000040800788c */ /* 0x000fcc000bf26270 */
[----:B------:R-:W-:-:S13]  /*47d0*/  PLOP3.LUT P0, PT, PT, PT, UP1, 0x80, 0x8 ;  /* 0x000000000008781c */ /* 0x000fda0003f0f018 */
[----:B------:R-:W-:Y:S05]  /*47e0*/  @!P0 EXIT ;  /* 0x000000000000894d */ /* 0x000fea0003800000 */
[----:B------:R-:W-:Y:S01]  /*47f0*/  BAR.SYNC.DEFER_BLOCKING 0x6, 0xa0 ;  /* 0x0182800000007b1d */ /* 0x000fe20000010000 */
[C---:B------:R-:W-:Y:S01]  /*4800*/  IMAD.SHL.U32 R4, R101.reuse, 0x40, RZ ;  /* 0x0000004065047824 */ /* 0x040fe200078e00ff */
[----:B------:R-:W-:Y:S01]  /*4810*/  SHF.R.U32.HI R3, RZ, 0x1, R101 ;  /* 0x00000001ff037819 */ /* 0x000fe20000011665 */
[C---:B------:R-:W-:Y:S01]  /*4820*/  IMAD.U32 R46, R101.reuse, 0x10000, RZ ;  /* 0x00010000652e7824 */ /* 0x040fe200078e00ff */
[C---:B------:R-:W-:Y:S01]  /*4830*/  R2P PR, R101.reuse, 0x6 ;  /* 0x0000000665007804 */ /* 0x040fe20000000000 */
[C---:B------:R-:W-:Y:S01]  /*4840*/  IMAD.SHL.U32 R2, R101.reuse, 0x20, RZ ;  /* 0x0000002065027824 */ /* 0x040fe200078e00ff */
[----:B------:R-:W-:Y:S02]  /*4850*/  UMOV UR48, 0x400 ;  /* 0x0000040000307882 */ /* 0x000fe40000000000 */
[----:B------:R-:W1:Y:S01]  /*4860*/  LDC R91, c[0x0][0x370] ;  /* 0x0000dc00ff5b7b82 */ /* 0x000e620000000800 */
[----:B------:R-:W-:Y:S01]  /*4870*/  ULEA UR48, UR37, UR48, 0x18 ;  /* 0x0000003025307291 */ /* 0x000fe2000f8ec0ff */
[C---:B------:R-:W-:Y:S01]  /*4880*/  LOP3.LUT R5, R4.reuse, 0x1c0, RZ, 0xc0, !PT ;  /* 0x000001c004057812 */ /* 0x040fe200078ec0ff */
[----:B------:R-:W-:Y:S01]  /*4890*/  IMAD.SHL.U32 R92, R101, 0x8, RZ ;  /* 0x00000008655c7824 */ /* 0x000fe200078e00ff */
[----:B------:R-:W-:Y:S01]  /*48a0*/  LOP3.LUT R4, R4, 0x200, RZ, 0xc0, !PT ;  /* 0x0000020004047812 */ /* 0x000fe200078ec0ff */
[----:B------:R-:W-:Y:S01]  /*48b0*/  IMAD.MOV.U32 R99, RZ, RZ, 0x20 ;  /* 0x00000020ff637424 */ /* 0x000fe200078e00ff */
[----:B------:R-:W-:Y:S01]  /*48c0*/  LOP3.LUT R3, R5, 0x8, R3, 0xf8, !PT ;  /* 0x0000000805037812 */ /* 0x000fe200078ef803 */
[----:B------:R-:W-:Y:S01]  /*48d0*/  UIADD3 UR4, UPT, UPT, UR48, 0x400, URZ ;  /* 0x0000040030047890 */ /* 0x000fe2000fffe0ff */
[----:B------:R-:W2:Y:S01]  /*48e0*/  LDC R42, c[0x0][0xb0c] ;  /* 0x0002c300ff2a7b82 */ /* 0x000ea20000000800 */
[----:B------:R-:W-:Y:S01]  /*48f0*/  LOP3.LUT R46, R46, 0x600000, RZ, 0xc0, !PT ;  /* 0x006000002e2e7812 */ /* 0x000fe200078ec0ff */
[----:B------:R-:W-:Y:S01]  /*4900*/  IMAD.MOV.U32 R98, RZ, RZ, 0x1 ;  /* 0x00000001ff627424 */ /* 0x000fe200078e00ff */
[----:B------:R-:W-:Y:S01]  /*4910*/  LOP3.LUT R2, R4, 0xc00, R2, 0xf8, !PT ;  /* 0x00000c0004027812 */ /* 0x000fe200078ef802 */
[----:B------:R-:W-:Y:S01]  /*4920*/  IMAD.MOV.U32 R45, RZ, RZ, RZ ;  /* 0x000000ffff2d7224 */ /* 0x000fe200078e00ff */
[----:B------:R-:W-:-:S02]  /*4930*/  LOP3.LUT R92, R3, 0x38, R92, 0x78, !PT ;  /* 0x00000038035c7812 */ /* 0x000fc400078e785c */
[----:B------:R-:W-:Y:S02]  /*4940*/  CS2R R96, SRZ ;  /* 0x0000000000607805 */ /* 0x000fe4000001ff00 */
[----:B------:R-:W-:Y:S01]  /*4950*/  SEL R100, R99, 0xffffffe0, !P2 ;  /* 0xffffffe063647807 */ /* 0x000fe20005000000 */
[----:B------:R-:W4:Y:S01]  /*4960*/  LDC R89, c[0x0][0xb20] ;  /* 0x0002c800ff597b82 */ /* 0x000f220000000800 */
[----:B------:R-:W3:Y:S01]  /*4970*/  LDS R0, [UR48+0x120] ;  /* 0x00012030ff007984 */ /* 0x000ee20008000800 */
[----:B------:R-:W-:Y:S01]  /*4980*/  LOP3.LUT R92, R2, R92, RZ, 0xfc, !PT ;  /* 0x0000005c025c7212 */ /* 0x000fe200078efcff */
[----:B------:R-:W-:Y:S01]  /*4990*/  IMAD.MOV.U32 R104, RZ, RZ, RZ ;  /* 0x000000ffff687224 */ /* 0x000fe200078e00ff */
[----:B------:R-:W-:Y:S01]  /*49a0*/  LOP3.LUT R101, R101, 0x60, RZ, 0xc0, !PT ;  /* 0x0000006065657812 */ /* 0x000fe200078ec0ff */
[----:B------:R-:W-:Y:S01]  /*49b0*/  IMAD.U32 R94, RZ, RZ, UR4 ;  /* 0x00000004ff5e7e24 */ /* 0x000fe2000f8e00ff */
[----:B------:R-:W-:Y:S01]  /*49c0*/  SEL R99, R99, 0xffffffe0, !P1 ;  /* 0xffffffe063637807 */ /* 0x000fe20004800000 */
[----:B------:R-:W1:Y:S01]  /*49d0*/  LDCU.64 UR52, c[0x0][0x348] ;  /* 0x00006900ff3477ac */ /* 0x000e620008000a00 */
[----:B------:R-:W1:Y:S01]  /*49e0*/  LDC R41, c[0x0][0xb30] ;  /* 0x0002cc00ff297b82 */ /* 0x000e620000000800 */
[----:B------:R-:W1:Y:S01]  /*49f0*/  LDCU.64 UR38, c[0x0][0x888] ;  /* 0x00011100ff2677ac */ /* 0x000e620008000a00 */
[----:B------:R-:W1:Y:S06]  /*4a00*/  LDCU.64 UR44, c[0x0][0x890] ;  /* 0x00011200ff2c77ac */ /* 0x000e6c0008000a00 */
[----:B------:R-:W1:Y:S01]  /*4a10*/  LDC.64 R84, c[0x0][0xb10] ;  /* 0x0002c400ff547b82 */ /* 0x000e620000000a00 */
[----:B------:R-:W-:Y:S01]  /*4a20*/  UMOV UR49, URZ ;  /* 0x000000ff00317c82 */ /* 0x000fe20008000000 */
[----:B------:R-:W-:-:S06]  /*4a30*/  UMOV UR51, URZ ;  /* 0x000000ff00337c82 */ /* 0x000fcc0008000000 */
[----:B------:R-:W1:Y:S08]  /*4a40*/  LDC.64 R38, c[0x0][0xb18] ;  /* 0x0002c600ff267b82 */ /* 0x000e700000000a00 */
[----:B------:R-:W1:Y:S08]  /*4a50*/  LDC.64 R36, c[0x0][0xb28] ;  /* 0x0002ca00ff247b82 */ /* 0x000e700000000a00 */
[----:B------:R-:W1:Y:S01]  /*4a60*/  LDC.64 R82, c[0x0][0x8b0] ;  /* 0x00022c00ff527b82 */ /* 0x000e620000000a00 */
[----:B---3--:R-:W-:-:S07]  /*4a70*/  IMAD.IADD R46, R0, 0x1, R46 ;  /* 0x00000001002e7824 */ /* 0x008fce00078e022e */
[----:B------:R-:W3:Y:S08]  /*4a80*/  LDC.64 R80, c[0x0][0x8a8] ;  /* 0x00022a00ff507b82 */ /* 0x000ef00000000a00 */
[----:B--2-4-:R-:W1:Y:S02]  /*4a90*/  LDC R90, c[0x0][0x374] ;  /* 0x0000dd00ff5a7b82 */ /* 0x014e640000000800 */
.L_x_124:
[----:B------:R-:W-:Y:S02]  /*4aa0*/  LEA R0, R104, UR48, 0x3 ;  /* 0x0000003068007c11 */ /* 0x000fe4000f8e18ff */
[----:B------:R-:W-:Y:S02]  /*4ab0*/  SHF.L.U32 R2, R96, 0x1f, RZ ;  /* 0x0000001f60027819 */ /* 0x000fe400000006ff */
[----:B-1----:R-:W-:Y:S02]  /*4ac0*/  LEA R16, R104, UR48, 0x4 ;  /* 0x0000003068107c11 */ /* 0x002fe4000f8e20ff */
[----:B------:R-:W2:Y:S02]  /*4ad0*/  SYNCS.PHASECHK.TRANS64.TRYWAIT P0, [R0+URZ+0x70], R2 ;  /* 0x00007002000075a7 */ /* 0x000ea400080011ff */
[----:B--2---:R-:W-:Y:S05]  /*4ae0*/  @!P0 BRA `(.L_x_81) ;  /* 0x00000048008c8947 */ /* 0x004fea0003800000 */
.L_x_168:
[----:B------:R-:W4:Y:S01]  /*4af0*/  LDC.64 R10, c[0x0][0xb10] ;  /* 0x0002c400ff0a7b82 */ /* 0x000f220000000a00 */
[----:B------:R-:W3:Y:S01]  /*4b00*/  LDS.128 R16, [R16+0x100] ;  /* 0x0001000010107984 */ /* 0x000ee20000000c00 */
[----:B-1----:R-:W-:Y:S01]  /*4b10*/  ISETP.NE.AND P1, PT, R41, 0x1, PT ;  /* 0x000000012900780c */ /* 0x002fe20003f25270 */
[----:B--2---:R-:W-:Y:S01]  /*4b20*/  VIADD R0, R0, 0x80 ;  /* 0x0000008000007836 */ /* 0x004fe20000000000 */
[----:B------:R-:W-:Y:S04]  /*4b30*/  ISETP.GE.AND P0, PT, R40, 0x1, PT ;  /* 0x000000012800780c */ /* 0x000fe80003f06270 */
[----:B------:R-:W1:Y:S01]  /*4b40*/  LDC.64 R8, c[0x0][0xb18] ;  /* 0x0002c600ff087b82 */ /* 0x000e620000000a00 */
[----:B------:R-:W-:Y:S01]  /*4b50*/  PRMT R0, RZ, 0x654, R0 ;  /* 0x00000654ff007816 */ /* 0x000fe20000000000 */
[----:B------:R-:W-:Y:S01]  /*4b60*/  @!PT LDS RZ, [RZ] ;  /* 0x00000000fffff984 */ /* 0x000fe20000000800 */
[----:B------:R-:W-:Y:S01]  /*4b70*/  @!PT LDS RZ, [RZ] ;  /* 0x00000000fffff984 */ /* 0x000fe20000000800 */
[----:B------:R-:W-:Y:S01]  /*4b80*/  @!PT LDS RZ, [RZ] ;  /* 0x00000000fffff984 */ /* 0x000fe20000000800 */
[----:B------:R-:W-:Y:S01]  /*4b90*/  @!PT LDS RZ, [RZ] ;  /* 0x00000000fffff984 */ /* 0x000fe20000000800 */
[----:B------:R2:W-:Y:S06]  /*4ba0*/  MEMBAR.ALL.CTA ;  /* 0x0000000000007992 */ /* 0x0005ec0000008000 */
[----:B--2---:R-:W2:Y:S01]  /*4bb0*/  FENCE.VIEW.ASYNC.S ;  /* 0x00000000000073c6 */ /* 0x004ea20000000000 */
[----:B------:R-:W1:Y:S08]  /*4bc0*/  @!P1 LDC R12, c[0x0][0xb20] ;  /* 0x0002c800ff0c9b82 */ /* 0x000e700000000800 */
[----:B------:R-:W1:Y:S01]  /*4bd0*/  @!P1 LDC R7, c[0x0][0xb0c] ;  /* 0x0002c300ff079b82 */ /* 0x000e620000000800 */
[----:B--2---:R2:W-:Y:S01]  /*4be0*/  SYNCS.ARRIVE.TRANS64.RED.A1T0 RZ, [R0+URZ], RZ ;  /* 0x000000ff00ff79a7 */ /* 0x0045e200081004ff */
[----:B---3--:R-:W-:Y:S04]  /*4bf0*/  LOP3.LUT P4, RZ, R18, 0x1, RZ, 0xc0, !PT ;  /* 0x0000000112ff7812 */ /* 0x008fe8000788c0ff */
[----:B------:R-:W-:Y:S09]  /*4c00*/  P2R R102, PR, RZ, 0x10 ;  /* 0x00000010ff667803 */ /* 0x000ff20000000000 */
[----:B------:R-:W-:Y:S02]  /*4c10*/  @P4 MOV R44, R16 ;  /* 0x00000010002c4202 */ /* 0x000fe40000000f00 */
[----:B------:R-:W-:Y:S01]  /*4c20*/  @P4 LOP3.LUT R43, R17, 0xffff, RZ, 0xc0, !PT ;  /* 0x0000ffff112b4812 */ /* 0x000fe200078ec0ff */
[----:B--2-4-:R-:W-:Y:S06]  /*4c30*/  @!P0 BRA `(.L_x_82) ;  /* 0x0000000000a48947 */ /* 0x014fec0003800000 */
[----:B------:R-:W-:Y:S01]  /*4c40*/  IMAD.HI.U32 R0, R90, R39, RZ ;  /* 0x000000275a007227 */ /* 0x000fe200078e00ff */
[----:B------:R-:W-:Y:S02]  /*4c50*/  ISETP.NE.AND P0, PT, R38, 0x1, PT ;  /* 0x000000012600780c */ /* 0x000fe40003f05270 */
[----:B------:R-:W-:Y:S01]  /*4c60*/  ISETP.NE.AND P2, PT, R40, 0x1, PT ;  /* 0x000000012800780c */ /* 0x000fe20003f45270 */
[----:B------:R-:W-:Y:S01]  /*4c70*/  IMAD.HI.U32 R4, R91, R84, RZ ;  /* 0x000000545b047227 */ /* 0x000fe200078e00ff */
[----:B------:R-:W-:Y:S02]  /*4c80*/  SHF.R.U32.HI R0, RZ, R89, R0 ;  /* 0x00000059ff007219 */ /* 0x000fe40000011600 */
[----:B------:R-:W-:Y:S01]  /*4c90*/  ISETP.NE.AND P3, PT, R42, 0x1, PT ;  /* 0x000000012a00780c */ /* 0x000fe20003f65270 */
[----:B------:R-:W-:Y:S01]  /*4ca0*/  IMAD.HI.U32 R6, R43, R39, RZ ;  /* 0x000000272b067227 */ /* 0x000fe200078e00ff */
[-C--:B------:R-:W-:Y:S02]  /*4cb0*/  SHF.R.U32.HI R4, RZ, R85.reuse, R4 ;  /* 0x00000055ff047219 */ /* 0x080fe40000011604 */
[----:B------:R-:W-:Y:S01]  /*4cc0*/  SEL R0, R90, R0, !P0 ;  /* 0x000000005a007207 */ /* 0x000fe20004000000 */
[----:B------:R-:W-:Y:S01]  /*4cd0*/  IMAD.HI.U32 R5, R44, R84, RZ ;  /* 0x000000542c057227 */ /* 0x000fe200078e00ff */
[----:B------:R-:W-:Y:S03]  /*4ce0*/  SEL R4, R91, R4, !P3 ;  /* 0x000000045b047207 */ /* 0x000fe60005800000 */
[-C--:B------:R-:W-:Y:S01]  /*4cf0*/  IMAD.HI.U32 R3, R0, R36.reuse, RZ ;  /* 0x0000002400037227 */ /* 0x080fe200078e00ff */
[----:B------:R-:W-:Y:S03]  /*4d00*/  SHF.R.U32.HI R5, RZ, R85, R5 ;  /* 0x00000055ff057219 */ /* 0x000fe60000011605 */
[----:B------:R-:W-:Y:S01]  /*4d10*/  IMAD.HI.U32 R2, R4, R36, RZ ;  /* 0x0000002404027227 */ /* 0x000fe200078e00ff */
[----:B------:R-:W-:Y:S02]  /*4d20*/  @P2 SHF.R.U32.HI R0, RZ, R37, R3 ;  /* 0x00000025ff002219 */ /* 0x000fe40000011603 */
[----:B------:R-:W-:Y:S02]  /*4d30*/  SHF.R.U32.HI R3, RZ, R89, R6 ;  /* 0x00000059ff037219 */ /* 0x000fe40000011606 */
[----:B------:R-:W-:Y:S01]  /*4d40*/  @P2 SHF.R.U32.HI R4, RZ, R37, R2 ;  /* 0x00000025ff042219 */ /* 0x000fe20000011602 */
[----:B------:R-:W-:Y:S01]  /*4d50*/  IMAD R0, R40, R0, RZ ;  /* 0x0000000028007224 */ /* 0x000fe200078e02ff */
[----:B------:R-:W-:Y:S02]  /*4d60*/  SEL R3, R43, R3, !P0 ;  /* 0x000000032b037207 */ /* 0x000fe40004000000 */
[----:B------:R-:W-:Y:S01]  /*4d70*/  SEL R2, R44, R5, !P3 ;  /* 0x000000052c027207 */ /* 0x000fe20005800000 */
[----:B------:R-:W-:Y:S01]  /*4d80*/  IMAD R5, R40, R4, RZ ;  /* 0x0000000428057224 */ /* 0x000fe200078e02ff */
[C---:B------:R-:W-:Y:S01]  /*4d90*/  ISETP.GE.AND P0, PT, R3.reuse, R0, PT ;  /* 0x000000000300720c */ /* 0x040fe20003f06270 */
[C---:B------:R-:W-:Y:S03]  /*4da0*/  IMAD.HI.U32 R0, R3.reuse, R36, RZ ;  /* 0x0000002403007227 */ /* 0x040fe600078e00ff */
[C---:B------:R-:W-:Y:S02]  /*4db0*/  ISETP.GE.OR P0, PT, R2.reuse, R5, P0 ;  /* 0x000000050200720c */ /* 0x040fe40000706670 */
[----:B------:R-:W-:Y:S04]  /*4dc0*/  SHF.R.U32.HI R0, RZ, R37, R0 ;  /* 0x00000025ff007219 */ /* 0x000fe80000011600 */
[C---:B------:R-:W-:Y:S05]  /*4dd0*/  SEL R6, R3.reuse, R0, !P2 ;  /* 0x0000000003067207 */ /* 0x040fea0005000000 */
        /* <DEDUP_REMOVED lines=14> */
[----:B------:R-:W-:Y:S07]  /*4ec0*/  IMAD R43, R3, R38, R43 ;  /* 0x00000026032b7224 */ /* 0x000fee00078e022b */
.L_x_82:
[----:B-1----:R-:W-:Y:S01]  /*4ed0*/  @!P1 ISETP.NE.AND P0, PT, R8, 0x1, PT ;  /* 0x000000010800980c */ /* 0x002fe20003f05270 */
[----:B------:R-:W-:Y:S01]  /*4ee0*/  @!P1 IMAD.HI.U32 R2, R43, R9, RZ ;  /* 0x000000092b029227 */ /* 0x000fe200078e00ff */
[----:B------:R-:W-:Y:S01]  /*4ef0*/  R2UR UR42, R15 ;  /* 0x000000000f2a72ca */ /* 0x000fe200000e0000 */
[----:B------:R-:W-:Y:S01]  /*4f00*/  BSSY.RECONVERGENT B6, `(.L_x_83) ;  /* 0x0000031000067945 */ /* 0x000fe20003800200 */
[----:B------:R-:W-:Y:S01]  /*4f10*/  R2UR UR41, R14 ;  /* 0x000000000e2972ca */ /* 0x000fe200000e0000 */
[----:B------:R-:W-:Y:S01]  /*4f20*/  @!P1 IMAD.HI.U32 R0, R44, R10, RZ ;  /* 0x0000000a2c009227 */ /* 0x000fe200078e00ff */
[----:B------:R-:W-:Y:S02]  /*4f30*/  @!P1 SHF.R.U32.HI R2, RZ, R12, R2 ;  /* 0x0000000cff029219 */ /* 0x000fe40000011602 */
[----:B------:R-:W-:Y:S01]  /*4f40*/  @!P1 ISETP.NE.AND P2, PT, R7, 0x1, PT ;  /* 0x000000010700980c */ /* 0x000fe20003f45270 */
[----:B------:R-:W-:Y:S01]  /*4f50*/  VIADD R104, R104, 0x1 ;  /* 0x0000000168687836 */ /* 0x000fe20000000000 */
[----:B------:R-:W-:Y:S02]  /*4f60*/  @!P1 SEL R2, R43, R2, !P0 ;  /* 0x000000022b029207 */ /* 0x000fe40004000000 */
[----:B------:R-:W-:Y:S02]  /*4f70*/  @!P1 SHF.R.U32.HI R0, RZ, R11, R0 ;  /* 0x0000000bff009219 */ /* 0x000fe40000011600 */
[----:B------:R-:W-:Y:S01]  /*4f80*/  LOP3.LUT P0, RZ, R94, 0x3f0, RZ, 0xc0, !PT ;  /* 0x000003f05eff7812 */ /* 0x000fe2000780c0ff */
[----:B------:R-:W-:Y:S01]  /*4f90*/  USHF.L.U32 UR42, UR42, 0x6, URZ ;  /* 0x000000062a2a7899 */ /* 0x000fe200080006ff */
[----:B------:R-:W-:Y:S01]  /*4fa0*/  @!P1 SEL R3, R44, R0, !P2 ;  /* 0x000000002c039207 */ /* 0x000fe20005000000 */
[----:B------:R-:W-:Y:S01]  /*4fb0*/  USHF.L.U32 UR41, UR41, 0x8, URZ ;  /* 0x0000000829297899 */ /* 0x000fe200080006ff */
[----:B------:R-:W-:Y:S03]  /*4fc0*/  @P4 SHF.R.U32.HI R95, RZ, 0x10, R17 ;  /* 0x00000010ff5f4819 */ /* 0x000fe60000011611 */
[----:B------:R-:W-:Y:S02]  /*4fd0*/  @!P1 IMAD.IADD R0, R2, 0x1, -R3 ;  /* 0x0000000102009824 */ /* 0x000fe400078e0a03 */
[----:B------:R-:W-:Y:S02]  /*4fe0*/  @!P1 IMAD.IADD R2, R3, 0x1, -R2 ;  /* 0x0000000103029824 */ /* 0x000fe400078e0a02 */
[----:B------:R-:W-:Y:S02]  /*4ff0*/  @!P1 IMAD R44, R0, R7, R44 ;  /* 0x00000007002c9224 */ /* 0x000fe400078e022c */
[----:B------:R-:W-:Y:S01]  /*5000*/  @!P1 IMAD R43, R2, R8, R43 ;  /* 0x00000008022b9224 */ /* 0x000fe200078e022b */
[----:B------:R-:W-:Y:S06]  /*5010*/  @!P0 BRA `(.L_x_84) ;  /* 0x00000000007c8947 */ /* 0x000fec0003800000 */
[----:B------:R-:W1:Y:S01]  /*5020*/  LDCU.64 UR8, c[0x4][0x80] ;  /* 0x01001000ff0877ac */ /* 0x000e620008000a00 */
[----:B------:R-:W-:Y:S01]  /*5030*/  MOV R2, 0x0 ;  /* 0x0000000000027802 */ /* 0x000fe20000000f00 */
[----:B------:R-:W-:Y:S02]  /*5040*/  HFMA2 R12, -RZ, RZ, 0, 5.9604644775390625e-08 ;  /* 0x00000001ff0c7431 */ /* 0x000fe400000001ff */
[----:B------:R-:W-:Y:S01]  /*5050*/  IMAD.MOV.U32 R8, RZ, RZ, 0x70 ;  /* 0x00000070ff087424 */ /* 0x000fe200078e00ff */
[----:B------:R2:W3:Y:S01]  /*5060*/  LDC.64 R14, c[0x4][R2] ;  /* 0x01000000020e7b82 */ /* 0x0004e20000000a00 */
[----:B------:R-:W4:Y:S01]  /*5070*/  LDCU.64 UR6, c[0x4][0x88] ;  /* 0x01001100ff0677ac */ /* 0x000f220008000a00 */
[----:B------:R-:W-:Y:S01]  /*5080*/  IMAD.MOV.U32 R13, RZ, RZ, RZ ;  /* 0x000000ffff0d7224 */ /* 0x000fe200078e00ff */
[----:B------:R-:W2:Y:S01]  /*5090*/  LDCU.64 UR4, c[0x4][0x8] ;  /* 0x01000100ff0477ac */ /* 0x000ea20008000a00 */
[----:B-1----:R-:W-:Y:S01]  /*50a0*/  MOV R5, UR9 ;  /* 0x0000000900057c02 */ /* 0x002fe20008000f00 */
[----:B------:R-:W-:Y:S01]  /*50b0*/  IMAD.U32 R4, RZ, RZ, UR8 ;  /* 0x00000008ff047e24 */ /* 0x000fe2000f8e00ff */
[----:B----4-:R-:W-:Y:S01]  /*50c0*/  MOV R7, UR7 ;  /* 0x0000000700077c02 */ /* 0x010fe20008000f00 */
[----:B------:R-:W-:Y:S01]  /*50d0*/  IMAD.U32 R6, RZ, RZ, UR6 ;  /* 0x00000006ff067e24 */ /* 0x000fe2000f8e00ff */
[----:B--2---:R-:W-:Y:S01]  /*50e0*/  MOV R11, UR5 ;  /* 0x00000005000b7c02 */ /* 0x004fe20008000f00 */
[----:B------:R-:W-:Y:S02]  /*50f0*/  IMAD.U32 R10, RZ, RZ, UR4 ;  /* 0x00000004ff0a7e24 */ /* 0x000fe4000f8e00ff */
[----:B------:R-:W-:Y:S07]  /*5100*/  LEPC R20, `(.L_x_85) ;  /* 0x000000001014794e */ /* 0x000fee0000000000 */
[----:B---3-5:R-:W-:Y:S05]  /*5110*/  CALL.ABS.NOINC R14 ;  /* 0x000000000e007343 */ /* 0x028fea0003c00000 */
.L_x_85:
[----:B------:R-:W1:Y:S01]  /*5120*/  LDCU.64 UR8, c[0x4][0x80] ;  /* 0x01001000ff0877ac */ /* 0x000e620008000a00 */
[----:B------:R-:W2:Y:S01]  /*5130*/  LDC.64 R2, c[0x4][R2] ;  /* 0x0100000002027b82 */ /* 0x000ea20000000a00 */
[----:B------:R-:W-:Y:S02]  /*5140*/  HFMA2 R12, -RZ, RZ, 0, 5.9604644775390625e-08 ;  /* 0x00000001ff0c7431 */ /* 0x000fe400000001ff */
[----:B------:R-:W-:Y:S02]  /*5150*/  IMAD.MOV.U32 R8, RZ, RZ, 0x70 ;  /* 0x00000070ff087424 */ /* 0x000fe400078e00ff */
[----:B------:R-:W-:Y:S01]  /*5160*/  IMAD.MOV.U32 R13, RZ, RZ, RZ ;  /* 0x000000ffff0d7224 */ /* 0x000fe200078e00ff */
[----:B------:R-:W3:Y:S01]  /*5170*/  LDCU.64 UR6, c[0x4][0x88] ;  /* 0x01001100ff0677ac */ /* 0x000ee20008000a00 */
[----:B------:R-:W4:Y:S01]  /*5180*/  LDCU.64 UR4, c[0x4][0x8] ;  /* 0x01000100ff0477ac */ /* 0x000f220008000a00 */
[----:B-1----:R-:W-:Y:S02]  /*5190*/  MOV R4, UR8 ;  /* 0x0000000800047c02 */ /* 0x002fe40008000f00 */
[----:B------:R-:W-:Y:S02]  /*51a0*/  MOV R5, UR9 ;  /* 0x0000000900057c02 */ /* 0x000fe40008000f00 */
[----:B---3--:R-:W-:Y:S01]  /*51b0*/  MOV R7, UR7 ;  /* 0x0000000700077c02 */ /* 0x008fe20008000f00 */
[----:B------:R-:W-:Y:S01]  /*51c0*/  IMAD.U32 R6, RZ, RZ, UR6 ;  /* 0x00000006ff067e24 */ /* 0x000fe2000f8e00ff */
[----:B----4-:R-:W-:Y:S01]  /*51d0*/  MOV R11, UR5 ;  /* 0x00000005000b7c02 */ /* 0x010fe20008000f00 */
[----:B------:R-:W-:Y:S02]  /*51e0*/  IMAD.U32 R10, RZ, RZ, UR4 ;  /* 0x00000004ff0a7e24 */ /* 0x000fe4000f8e00ff */
[----:B------:R-:W-:Y:S07]  /*51f0*/  LEPC R20, `(.L_x_84) ;  /* 0x000000001014794e */ /* 0x000fee0000000000 */
[----:B--2---:R-:W-:Y:S05]  /*5200*/  CALL.ABS.NOINC R2 ;  /* 0x0000000002007343 */ /* 0x004fea0003c00000 */
.L_x_84:
[----:B------:R-:W-:Y:S05]  /*5210*/  BSYNC.RECONVERGENT B6 ;  /* 0x0000000000067941 */ /* 0x000fea0003800200 */
.L_x_83:
[----:B------:R-:W-:Y:S01]  /*5220*/  ISETP.NE.U32.AND P4, PT, R82, RZ, PT ;  /* 0x000000ff5200720c */ /* 0x000fe20003f85070 */
[----:B------:R-:W-:Y:S01]  /*5230*/  UISETP.NE.AND UP2, UPT, UR50, URZ, UPT ;  /* 0x000000ff3200728c */ /* 0x000fe2000bf45270 */
[----:B------:R-:W-:Y:S01]  /*5240*/  ISETP.NE.U32.AND P2, PT, RZ, UR38, PT ;  /* 0x00000026ff007c0c */ /* 0x000fe2000bf45070 */
[----:B------:R-:W-:Y:S01]  /*5250*/  UISETP.NE.U32.AND UP1, UPT, UR44, URZ, UPT ;  /* 0x000000ff2c00728c */ /* 0x000fe2000bf25070 */
[----:B------:R-:W-:Y:S01]  /*5260*/  ISETP.NE.AND.EX P4, PT, R83, RZ, PT, P4 ;  /* 0x000000ff5300720c */ /* 0x000fe20003f85340 */
[----:B------:R-:W-:Y:S01]  /*5270*/  UPLOP3.LUT UP0, UPT, UPT, UPT, UPT, 0x40, 0x4 ;  /* 0x000000000004789c */ /* 0x000fe20003f0e870 */
[----:B------:R-:W-:Y:S01]  /*5280*/  ISETP.NE.AND.EX P2, PT, RZ, UR39, PT, P2 ;  /* 0x00000027ff007c0c */ /* 0x000fe2000bf45320 */
[----:B------:R-:W-:Y:S01]  /*5290*/  UISETP.NE.AND.EX UP1, UPT, UR45, URZ, UPT, UP1 ;  /* 0x000000ff2d00728c */ /* 0x000fe2000bf25310 */
[----:B------:R-:W-:Y:S04]  /*52a0*/  PLOP3.LUT P1, PT, PT, PT, UP2, 0x80, 0x8 ;  /* 0x000000000008781c */ /* 0x000fe80003f2f028 */
[----:B------:R-:W-:Y:S06]  /*52b0*/  @UP2 UPLOP3.LUT UP0, UPT, UPT, UPT, UP1, 0x80, 0x8 ;  /* 0x000000000008289c */ /* 0x000fec0003f0f010 */
[----:B------:R-:W-:Y:S01]  /*52c0*/  PLOP3.LUT P0, PT, PT, PT, UP0, 0x80, 0x8 ;  /* 0x000000000008781c */ /* 0x000fe20003f0f008 */
[----:B------:R-:W-:Y:S01]  /*52d0*/  @!UPT UIADD3 URZ, UPT, UPT, URZ, URZ, URZ ;  /* 0x000000fffffff290 */ /* 0x000fe2000fffe0ff */
[----:B------:R-:W-:Y:S11]  /*52e0*/  BRA.U !UP1, `(.L_x_86) ;  /* 0x0000000109387547 */ /* 0x000ff6000b800000 */
[----:B------:R-:W-:Y:S01]  /*52f0*/  UISETP.NE.U32.AND UP0, UPT, UR38, URZ, UPT ;  /* 0x000000ff2600728c */ /* 0x000fe2000bf05070 */
[----:B------:R-:W-:Y:S02]  /*5300*/  HFMA2 R0, -RZ, RZ, 0, 5.9604644775390625e-08 ;  /* 0x00000001ff007431 */ /* 0x000fe400000001ff */
[----:B------:R-:W-:Y:S01]  /*5310*/  IMAD.MOV.U32 R88, RZ, RZ, 0x1 ;  /* 0x00000001ff587424 */ /* 0x000fe200078e00ff */
[----:B------:R-:W-:Y:S06]  /*5320*/  UISETP.NE.AND.EX UP0, UPT, UR39, URZ, UPT, UP0 ;  /* 0x000000ff2700728c */ /* 0x000fec000bf05300 */
[----:B------:R-:W-:Y:S05]  /*5330*/  PLOP3.LUT P3, PT, PT, PT, UP0, 0x80, 0x8 ;  /* 0x000000000008781c */ /* 0x000fea0003f6f008 */
[----:B------:R-:W1:Y:S01]  /*5340*/  @UP0 LDCU.64 UR6, c[0x0][0x888] ;  /* 0x00011100ff0607ac */ /* 0x000e620008000a00 */
[----:B------:R-:W-:Y:S07]  /*5350*/  @UP0 UIMAD UR4, UR36, UR44, URZ ;  /* 0x0000002c240402a4 */ /* 0x000fee000f8e02ff */
[----:B------:R-:W-:Y:S01]  /*5360*/  @!P3 PRMT R88, R0, 0x7610, R88 ;  /* 0x000076100058b816 */ /* 0x000fe20000000058 */
[----:B-1----:R-:W-:Y:S03]  /*5370*/  @UP0 UIMAD.WIDE UR6, UR4, 0x4, UR6 ;  /* 0x00000004040608a5 */ /* 0x002fe6000f8e0206 */
[----:B------:R-:W1:Y:S03]  /*5380*/  @!UP0 LDCU UR4, c[0x0][0x880] ;  /* 0x00011000ff0487ac */ /* 0x000e660008000800 */
[----:B------:R-:W-:Y:S01]  /*5390*/  IMAD.U32 R2, RZ, RZ, UR6 ;  /* 0x00000006ff027e24 */ /* 0x000fe2000f8e00ff */
[----:B------:R-:W-:Y:S05]  /*53a0*/  MOV R3, UR7 ;  /* 0x0000000700037c02 */ /* 0x000fea0008000f00 */
[----:B-----5:R2:W5:Y:S02]  /*53b0*/  @P3 LDG.E R49, desc[UR46][R2.64] ;  /* 0x0000002e02313981 */ /* 0x020564000c1e1900 */
[----:B-12---:R-:W-:Y:S02]  /*53c0*/  @!P3 IMAD.U32 R49, RZ, RZ, UR4 ;  /* 0x00000004ff31be24 */ /* 0x006fe4000f8e00ff */
.L_x_86:
[----:B------:R-:W-:Y:S05]  /*53d0*/  @!P4 BRA `(.L_x_87) ;  /* 0x000000000020c947 */ /* 0x000fea0003800000 */
[----:B------:R-:W-:Y:S04]  /*53e0*/  ISETP.NE.U32.AND P3, PT, R80, RZ, PT ;  /* 0x000000ff5000720c */ /* 0x000fe80003f65070 */
[----:B------:R-:W-:Y:S11]  /*53f0*/  ISETP.NE.AND.EX P3, PT, R81, RZ, PT, P3 ;  /* 0x000000ff5100720c */ /* 0x000ff60003f65330 */
[----:B------:R-:W-:Y:S02]  /*5400*/  @!UPT UIADD3 URZ, UPT, UPT, URZ, URZ, URZ ;  /* 0x000000fffffff290 */ /* 0x000fe4000fffe0ff */
[----:B------:R-:W1:Y:S01]  /*5410*/  @P3 LDC.64 R2, c[0x0][0x8a8] ;  /* 0x00022a00ff023b82 */ /* 0x000e620000000a00 */
[----:B------:R-:W-:Y:S04]  /*5420*/  @P3 IMAD R0, R82, UR36, RZ ;  /* 0x0000002452003c24 */ /* 0x000fe8000f8e02ff */
[----:B-1----:R-:W-:Y:S05]  /*5430*/  @P3 IMAD.WIDE R2, R0, 0x4, R2 ;  /* 0x0000000400023825 */ /* 0x002fea00078e0202 */
[----:B-----5:R1:W5:Y:S02]  /*5440*/  @P3 LDG.E R47, desc[UR46][R2.64] ;  /* 0x0000002e022f3981 */ /* 0x020364000c1e1900 */
[----:B-1----:R-:W2:Y:S02]  /*5450*/  @!P3 LDC R47, c[0x0][0x8a0] ;  /* 0x00022800ff2fbb82 */ /* 0x002ea40000000800 */
.L_x_87:
[----:B-----5:R-:W-:Y:S01]  /*5460*/  FSETP.NEU.AND P3, PT, R49, RZ, PT ;  /* 0x000000ff3100720b */ /* 0x020fe20003f6d000 */
[----:B------:R-:W-:Y:S01]  /*5470*/  IMAD.SHL.U32 R66, R92, 0x2, RZ ;  /* 0x000000025c427824 */ /* 0x000fe200078e00ff */
[----:B------:R-:W-:Y:S01]  /*5480*/  SEL R4, RZ, 0xffffffff, P2 ;  /* 0xffffffffff047807 */ /* 0x000fe20001000000 */
[----:B------:R-:W-:Y:S01]  /*5490*/  BSSY B1, `(.L_x_88) ;  /* 0x0000043000017945 */ /* 0x000fe20003800000 */
[----:B------:R-:W-:Y:S01]  /*54a0*/  @P1 LOP3.LUT P2, RZ, R88, 0xff, RZ, 0xc0, !PT ;  /* 0x000000ff58ff1812 */ /* 0x000fe2000784c0ff */
[----:B------:R-:W-:Y:S01]  /*54b0*/  VIADD R107, R66, UR48 ;  /* 0x00000030426b7c36 */ /* 0x000fe20008000000 */
[----:B------:R-:W-:Y:S01]  /*54c0*/  @P1 SEL R0, RZ, 0xffffffff, P3 ;  /* 0xffffffffff001807 */ /* 0x000fe20001800000 */
[----:B------:R-:W-:Y:S01]  /*54d0*/  IMAD.MOV.U32 R67, RZ, RZ, 0x1 ;  /* 0x00000001ff437424 */ /* 0x000fe200078e00ff */
[----:B------:R-:W-:Y:S01]  /*54e0*/  LOP3.LUT R98, R98, 0x1, RZ, 0x3c, !PT ;  /* 0x0000000162627812 */ /* 0x000fe200078e3cff */
[----:B------:R-:W-:Y:S01]  /*54f0*/  IMAD.MOV.U32 R65, RZ, RZ, RZ ;  /* 0x000000ffff417224 */ /* 0x000fe200078e00ff */
[----:B------:R-:W-:Y:S02]  /*5500*/  @P0 SEL R0, R4, R0, !P2 ;  /* 0x0000000004000207 */ /* 0x000fe40005000000 */
[----:B------:R-:W-:Y:S02]  /*5510*/  CS2R R78, SRZ ;  /* 0x00000000004e7805 */ /* 0x000fe4000001ff00 */
[----:B------:R-:W-:Y:S02]  /*5520*/  LEA R64, R45, UR48, 0x3 ;  /* 0x000000302d407c11 */ /* 0x000fe4000f8e18ff */
[----:B------:R-:W-:Y:S02]  /*5530*/  CS2R R76, SRZ ;  /* 0x00000000004c7805 */ /* 0x000fe4000001ff00 */
[----:B------:R-:W-:Y:S02]  /*5540*/  @P1 LOP3.LUT R0, R0, 0x1, RZ, 0xc0, !PT ;  /* 0x0000000100001812 */ /* 0x000fe400078ec0ff */
[----:B------:R-:W-:Y:S02]  /*5550*/  CS2R R70, SRZ ;  /* 0x0000000000467805 */ /* 0x000fe4000001ff00 */
[----:B------:R-:W-:Y:S02]  /*5560*/  SHF.L.U32 R2, R97, 0x1f, RZ ;  /* 0x0000001f61027819 */ /* 0x000fe400000006ff */
[----:B------:R-:W-:Y:S02]  /*5570*/  CS2R R68, SRZ ;  /* 0x0000000000447805 */ /* 0x000fe4000001ff00 */
[----:B------:R-:W-:Y:S02]  /*5580*/  ISETP.NE.U32.OR P6, PT, R0, 0x1, !P1 ;  /* 0x000000010000780c */ /* 0x000fe40004fc5470 */
[----:B------:R-:W-:Y:S02]  /*5590*/  CS2R R62, SRZ ;  /* 0x00000000003e7805 */ /* 0x000fe4000001ff00 */
[----:B------:R-:W-:Y:S02]  /*55a0*/  PLOP3.LUT P2, PT, PT, PT, UP1, 0x80, 0x8 ;  /* 0x000000000008781c */ /* 0x000fe40003f4f018 */
[----:B------:R-:W-:Y:S02]  /*55b0*/  CS2R R60, SRZ ;  /* 0x00000000003c7805 */ /* 0x000fe4000001ff00 */
[----:B------:R-:W-:Y:S02]  /*55c0*/  LEA.HI R48, R45, R45, RZ, 0x1 ;  /* 0x0000002d2d307211 */ /* 0x000fe400078f08ff */
[----:B------:R-:W-:Y:S02]  /*55d0*/  CS2R R58, SRZ ;  /* 0x00000000003a7805 */ /* 0x000fe4000001ff00 */
[----:B------:R-:W-:Y:S02]  /*55e0*/  LOP3.LUT P4, R103, R88, 0xff, RZ, 0xc0, !PT ;  /* 0x000000ff58677812 */ /* 0x000fe4000788c0ff */
[----:B------:R-:W-:Y:S02]  /*55f0*/  CS2R R56, SRZ ;  /* 0x0000000000387805 */ /* 0x000fe4000001ff00 */
[----:B------:R-:W-:Y:S01]  /*5600*/  SEL R3, RZ, 0xffffffff, P3 ;  /* 0xffffffffff037807 */ /* 0x000fe20001800000 */
[----:B------:R-:W-:Y:S01]  /*5610*/  VIADD R108, R107, 0x400 ;  /* 0x000004006b6c7836 */ /* 0x000fe20000000000 */
[----:B------:R-:W-:Y:S01]  /*5620*/  P2R R105, PR, RZ, 0x40 ;  /* 0x00000040ff697803 */ /* 0x000fe20000000000 */
[----:B------:R-:W-:Y:S01]  /*5630*/  IMAD.IADD R106, R99, 0x1, R107 ;  /* 0x00000001636a7824 */ /* 0x000fe200078e026b */
[----:B------:R-:W-:Y:S02]  /*5640*/  @P6 SHF.L.U32 R0, R98, 0x1f, RZ ;  /* 0x0000001f62006819 */ /* 0x000fe400000006ff */
[----:B------:R-:W-:Y:S02]  /*5650*/  @P2 SEL R3, R4, R3, !P4 ;  /* 0x0000000304032207 */ /* 0x000fe40006000000 */
[----:B------:R1:W3:Y:S02]  /*5660*/  @P6 SYNCS.PHASECHK.TRANS64.TRYWAIT P1, [UR48+0x20], R0 ;  /* 0x00002000ff0065a7 */ /* 0x0002e40008021130 */
[----:B------:R-:W-:Y:S04]  /*5670*/  LOP3.LUT R3, R3, 0x1, RZ, 0xc0, !PT ;  /* 0x0000000103037812 */ /* 0x000fe800078ec0ff */
[----:B------:R-:W-:Y:S04]  /*5680*/  ISETP.NE.U32.AND P5, PT, R3, 0x1, PT ;  /* 0x000000010300780c */ /* 0x000fe80003fa5070 */
[----:B------:R-:W-:Y:S01]  /*5690*/  P2R R72, PR, RZ, 0x20 ;  /* 0x00000020ff487803 */ /* 0x000fe20000000000 */
[----:B------:R4:W2:Y:S01]  /*56a0*/  SYNCS.PHASECHK.TRANS64.TRYWAIT P0, [R64+URZ+0x90], R2 ;  /* 0x00009002400075a7 */ /* 0x0008a200080011ff */
[C---:B-1----:R-:W-:Y:S01]  /*56b0*/  IMAD.SHL.U32 R0, R48.reuse, 0x80, RZ ;  /* 0x0000008030007824 */ /* 0x042fe200078e00ff */
[----:B------:R-:W-:Y:S04]  /*56c0*/  LOP3.LUT R48, R48, 0xffe, RZ, 0xc0, !PT ;  /* 0x00000ffe30307812 */ /* 0x000fe800078ec0ff */
[----:B------:R-:W-:Y:S01]  /*56d0*/  LOP3.LUT R0, R0, 0xffffff00, RZ, 0xc0, !PT ;  /* 0xffffff0000007812 */ /* 0x000fe200078ec0ff */
[----:B------:R-:W-:Y:S04]  /*56e0*/  IMAD.IADD R48, R45, 0x1, -R48 ;  /* 0x000000012d307824 */ /* 0x000fe800078e0a30 */
[----:B------:R-:W-:Y:S04]  /*56f0*/  IMAD.IADD R0, R46, 0x1, R0 ;  /* 0x000000012e007824 */ /* 0x000fe800078e0200 */
[----:B------:R-:W-:Y:S01]  /*5700*/  IMAD R48, R48, 0x100000, R0 ;  /* 0x0010000030307824 */ /* 0x000fe200078e0200 */
[----:B---3--:R-:W-:Y:S01]  /*5710*/  @P6 SEL R67, RZ, 0x1, !P1 ;  /* 0x00000001ff436807 */ /* 0x008fe20004800000 */
[----:B----4-:R-:W-:Y:S06]  /*5720*/  @!P6 BRA `(.L_x_89) ;  /* 0x000000000064e947 */ /* 0x010fec0003800000 */
[----:B------:R-:W-:Y:S01]  /*5730*/  @P5 IMAD R5, R100, 0x2, R108 ;  /* 0x0000000264055824 */ /* 0x000fe200078e026c */
[----:B------:R-:W-:Y:S01]  /*5740*/  ISETP.NE.AND P1, PT, R67, RZ, PT ;  /* 0x000000ff4300720c */ /* 0x000fe20003f25270 */
[----:B------:R-:W-:Y:S01]  /*5750*/  IMAD.MOV.U32 R78, RZ, RZ, RZ ;  /* 0x000000ffff4e7224 */ /* 0x000fe200078e00ff */
[----:B------:R-:W-:Y:S01]  /*5760*/  BSSY B0, `(.L_x_90) ;  /* 0x000000d000007945 */ /* 0x000fe20003800000 */
[----:B------:R-:W-:Y:S01]  /*5770*/  @P5 IMAD.IADD R4, R99, 0x1, R5 ;  /* 0x0000000163045824 */ /* 0x000fe200078e0205 */
[----:B------:R-:W-:Y:S02]  /*5780*/  CS2R R70, SRZ ;  /* 0x0000000000467805 */ /* 0x000fe4000001ff00 */
[----:B------:R-:W-:Y:S02]  /*5790*/  CS2R R68, SRZ ;  /* 0x0000000000447805 */ /* 0x000fe4000001ff00 */
[----:B------:R-:W-:Y:S02]  /*57a0*/  CS2R R76, SRZ ;  /* 0x00000000004c7805 */ /* 0x000fe4000001ff00 */
[----:B------:R-:W-:Y:S02]  /*57b0*/  CS2R R58, SRZ ;  /* 0x00000000003a7805 */ /* 0x000fe4000001ff00 */
[----:B------:R-:W-:Y:S02]  /*57c0*/  CS2R R56, SRZ ;  /* 0x0000000000387805 */ /* 0x000fe4000001ff00 */
[----:B------:R-:W-:Y:S02]  /*57d0*/  CS2R R62, SRZ ;  /* 0x00000000003e7805 */ /* 0x000fe4000001ff00 */
[----:B------:R-:W-:Y:S01]  /*57e0*/  CS2R R60, SRZ ;  /* 0x00000000003c7805 */ /* 0x000fe2000001ff00 */
[----:B------:R-:W-:Y:S06]  /*57f0*/  @P1 BRA `(.L_x_91) ;  /* 0x00000000000c1947 */ /* 0x000fec0003800000 */
[----:B------:R-:W-:Y:S04]  /*5800*/  SHF.L.U32 R3, R98, 0x1f, RZ ;  /* 0x0000001f62037819 */ /* 0x000fe800000006ff */
[----:B------:R-:W1:Y:S02]  /*5810*/  SYNCS.PHASECHK.TRANS64.TRYWAIT P1, [UR48+0x20], R3 ;  /* 0x00002003ff0075a7 */ /* 0x000e640008021130 */
[----:B-1----:R-:W-:Y:S05]  /*5820*/  @!P1 BRA `(.L_x_92) ;  /* 0x0000003c00509947 */ /* 0x002fea0003800000 */
.L_x_91:
[----:B------:R-:W-:Y:S05]  /*5830*/  BSYNC B0 ;  /* 0x0000000000007941 */ /* 0x000fea0003800000 */
.L_x_90:
[----:B------:R-:W-:Y:S01]  /*5840*/  ISETP.NE.AND P1, PT, R72, RZ, PT ;  /* 0x000000ff4800720c */ /* 0x000fe20003f25270 */
[----:B------:R-:W-:Y:S11]  /*5850*/  HFMA2 R65, -RZ, RZ, 0, 5.9604644775390625e-08 ;  /* 0x00000001ff417431 */ /* 0x000ff600000001ff */
[----:B------:R-:W-:Y:S01]  /*5860*/  @!UPT UIADD3 URZ, UPT, UPT, URZ, URZ, URZ ;  /* 0x000000fffffff290 */ /* 0x000fe2000fffe0ff */
[----:B------:R-:W-:Y:S05]  /*5870*/  @P1 WARPSYNC.ALL ;  /* 0x0000000000001948 */ /* 0x000fea0003800000 */
[----:B------:R3:W4:Y:S04]  /*5880*/  @P1 LDSM.16.M88.4 R68, [R5] ;  /* 0x000000000544183b */ /* 0x0007280000000200 */
[----:B------:R3:W1:Y:S04]  /*5890*/  @P1 LDSM.16.M88.4 R76, [R4] ;  /* 0x00000000044c183b */ /* 0x0006680000000200 */
[----:B------:R3:W1:Y:S04]  /*58a0*/  @P1 LDSM.16.M88.4 R56, [R66+UR48+0x400] ;  /* 0x000400304238183b */ /* 0x0006680008000200 */
[----:B------:R3:W1:Y:S02]  /*58b0*/  @P1 LDSM.16.M88.4 R60, [R106+0x400] ;  /* 0x000400006a3c183b */ /* 0x0006640000000200 */
.L_x_89:
[----:B------:R-:W-:Y:S05]  /*58c0*/  BSYNC B1 ;  /* 0x0000000000017941 */ /* 0x000fea0003800000 */
.L_x_88:
[----:B-1----:R-:W-:Y:S04]  /*58d0*/  SHF.R.U32.HI R0, RZ, 0x15, R48 ;  /* 0x00000015ff007819 */ /* 0x002fe80000011630 */
[----:B------:R-:W-:Y:S01]  /*58e0*/  LOP3.LUT P1, RZ, R0, 0x3, R93, 0x48, !PT ;  /* 0x0000000300ff7812 */ /* 0x000fe2000782485d */
[----:B------:R-:W-:Y:S01]  /*58f0*/  @!UPT UIADD3 URZ, UPT, UPT, URZ, URZ, URZ ;  /* 0x000000fffffff290 */ /* 0x000fe2000fffe0ff */
[----:B--2---:R-:W-:Y:S11]  /*5900*/  @P0 BRA `(.L_x_93) ;  /* 0x0000000000080947 */ /* 0x004ff60003800000 */
[----:B------:R-:W1:Y:S02]  /*5910*/  SYNCS.PHASECHK.TRANS64.TRYWAIT P0, [R64+URZ+0x90], R2 ;  /* 0x00009002400075a7 */ /* 0x000e6400080011ff */
[----:B-1----:R-:W-:Y:S05]  /*5920*/  @!P0 BRA `(.L_x_94) ;  /* 0x0000003c00288947 */ /* 0x002fea0003800000 */
.L_x_93:
[----:B------:R-:W-:Y:S05]  /*5930*/  @!P1 BRA `(.L_x_95) ;  /* 0x0000000000409947 */ /* 0x000fea0003800000 */
[----:B------:R-:W3:Y:S01]  /*5940*/  LDCU.64 UR8, c[0x4][0x70] ;  /* 0x01000e00ff0877ac */ /* 0x000ee20008000a00 */
[----:B------:R-:W-:Y:S01]  /*5950*/  MOV R3, 0x0 ;  /* 0x0000000000037802 */ /* 0x000fe20000000f00 */
[----:B------:R-:W-:Y:S02]  /*5960*/  HFMA2 R12, -RZ, RZ, 0, 5.9604644775390625e-08 ;  /* 0x00000001ff0c7431 */ /* 0x000fe400000001ff */
[----:B------:R-:W-:Y:S02]  /*5970*/  IMAD.MOV.U32 R8, RZ, RZ, 0x192 ;  /* 0x00000192ff087424 */ /* 0x000fe400078e00ff */
[----:B------:R-:W-:Y:S01]  /*5980*/  IMAD.MOV.U32 R13, RZ, RZ, RZ ;  /* 0x000000ffff0d7224 */ /* 0x000fe200078e00ff */
[----:B------:R-:W2:Y:S01]  /*5990*/  LDCU.64 UR6, c[0x4][0x78] ;  /* 0x01000f00ff0677ac */ /* 0x000ea20008000a00 */
[----:B-1----:R-:W1:Y:S01]  /*59a0*/  LDC.64 R2, c[0x4][R3] ;  /* 0x0100000003027b82 */ /* 0x002e620000000a00 */
[----:B------:R-:W5:Y:S01]  /*59b0*/  LDCU.64 UR4, c[0x4][0x10] ;  /* 0x01000200ff0477ac */ /* 0x000f620008000a00 */
[----:B---3--:R-:W-:Y:S01]  /*59c0*/  MOV R5, UR9 ;  /* 0x0000000900057c02 */ /* 0x008fe20008000f00 */
[----:B------:R-:W-:Y:S01]  /*59d0*/  IMAD.U32 R4, RZ, RZ, UR8 ;  /* 0x00000008ff047e24 */ /* 0x000fe2000f8e00ff */
[----:B--2---:R-:W-:Y:S01]  /*59e0*/  MOV R7, UR7 ;  /* 0x0000000700077c02 */ /* 0x004fe20008000f00 */
[----:B------:R-:W-:Y:S01]  /*59f0*/  IMAD.U32 R6, RZ, RZ, UR6 ;  /* 0x00000006ff067e24 */ /* 0x000fe2000f8e00ff */
[----:B-----5:R-:W-:Y:S01]  /*5a00*/  MOV R11, UR5 ;  /* 0x00000005000b7c02 */ /* 0x020fe20008000f00 */
[----:B------:R-:W-:Y:S02]  /*5a10*/  IMAD.U32 R10, RZ, RZ, UR4 ;  /* 0x00000004ff0a7e24 */ /* 0x000fe4000f8e00ff */
[----:B------:R-:W-:Y:S07]  /*5a20*/  LEPC R20, `(.L_x_95) ;  /* 0x000000001014794e */ /* 0x000fee0000000000 */
[----:B-1--4-:R-:W-:Y:S05]  /*5a30*/  CALL.ABS.NOINC R2 ;  /* 0x0000000002007343 */ /* 0x012fea0003c00000 */
.L_x_95:
[----:B------:R-:W-:Y:S05]  /*5a40*/  WARPSYNC.ALL ;  /* 0x0000000000007948 */ /* 0x000fea0003800000 */
[----:B------:R-:W-:Y:S01]  /*5a50*/  R2UR UR4, R48 ;  /* 0x00000000300472ca */ /* 0x000fe200000e0000 */
[--C-:B------:R-:W-:Y:S01]  /*5a60*/  HADD2.F32 R50, -RZ, R56.reuse.H0_H0 ;  /* 0x20000038ff327230 */ /* 0x100fe20000004100 */
[----:B------:R-:W-:Y:S01]  /*5a70*/  SHF.L.U32 R73, R100, 0x1, RZ ;  /* 0x0000000164497819 */ /* 0x000fe200000006ff */
[----:B------:R-:W-:Y:S01]  /*5a80*/  HADD2.F32 R51, -RZ, R56.H1_H1 ;  /* 0x30000038ff337230 */ /* 0x000fe20000004100 */
[----:B------:R-:W-:Y:S01]  /*5a90*/  ISETP.NE.AND P0, PT, R101, RZ, PT ;  /* 0x000000ff6500720c */ /* 0x000fe20003f05270 */
[--C-:B------:R-:W-:Y:S01]  /*5aa0*/  HADD2.F32 R52, -RZ, R57.reuse.H0_H0 ;  /* 0x20000039ff347230 */ /* 0x100fe20000004100 */
[----:B------:R-:W-:Y:S01]  /*5ab0*/  IADD3 R108, PT, PT, R108, R73, RZ ;  /* 0x000000496c6c7210 */ /* 0x000fe20007ffe0ff */
[----:B------:R-:W-:Y:S03]  /*5ac0*/  BSSY.RECONVERGENT B0, `(.L_x_96) ;  /* 0x0000086000007945 */ /* 0x000fe60003800200 */
[----:B------:R-:W-:Y:S03]  /*5ad0*/  IADD3 R109, PT, PT, R99, R108, RZ ;  /* 0x0000006c636d7210 */ /* 0x000fe60007ffe0ff */
[----:B---3--:R-:W2:Y:S02]  /*5ae0*/  LDTM.16dp256bit.x8 R4, tmem[UR4] ;  /* 0x00000004000479ee */ /* 0x008ea400081a0000 */
[C---:B--2---:R-:W-:Y:S01]  /*5af0*/  FMUL R0, R47.reuse, R4 ;  /* 0x000000042f007220 */ /* 0x044fe20000400000 */
[C---:B-1----:R-:W-:Y:S01]  /*5b00*/  FMUL R2, R47.reuse, R5 ;  /* 0x000000052f027220 */ /* 0x042fe20000400000 */
[C---:B------:R-:W-:Y:S01]  /*5b10*/  FMUL R4, R47.reuse, R8 ;  /* 0x000000082f047220 */ /* 0x040fe20000400000 */
[----:B------:R-:W-:Y:S01]  /*5b20*/  FMUL R3, R47, R6 ;  /* 0x000000062f037220 */ /* 0x000fe20000400000 */
[C---:B------:R-:W-:Y:S01]  /*5b30*/  FFMA R0, R49.reuse, R50, R0 ;  /* 0x0000003231007223 */ /* 0x040fe20000000000 */
[----:B------:R-:W-:Y:S01]  /*5b40*/  FFMA R2, R49, R51, R2 ;  /* 0x0000003331027223 */ /* 0x000fe20000000002 */
[C---:B------:R-:W-:Y:S01]  /*5b50*/  FMUL R5, R47.reuse, R9 ;  /* 0x000000092f057220 */ /* 0x040fe20000400000 */
        /* <DEDUP_REMOVED lines=16> */
[----:B------:R-:W-:Y:S02]  /*5c60*/  HADD2.F32 R32, -RZ, R57.H1_H1 ;  /* 0x30000039ff207230 */ /* 0x000fe40000004100 */
[C---:B------:R-:W-:Y:S01]  /*5c70*/  FMUL R26, R47.reuse, R30 ;  /* 0x0000001e2f1a7220 */ /* 0x040fe20000400000 */
[----:B------:R-:W-:Y:S01]  /*5c80*/  FMUL R29, R47, R33 ;  /* 0x000000212f1d7220 */ /* 0x000fe20000400000 */
[--C-:B------:R-:W-:Y:S02]  /*5c90*/  HADD2.F32 R33, -RZ, R58.reuse.H0_H0 ;  /* 0x2000003aff217230 */ /* 0x100fe40000004100 */
[----:B------:R-:W-:Y:S01]  /*5ca0*/  FFMA R3, R49, R52, R3 ;  /* 0x0000003431037223 */ /* 0x000fe20000000003 */
[C---:B------:R-:W-:Y:S01]  /*5cb0*/  FMUL R7, R47.reuse, R7 ;  /* 0x000000072f077220 */ /* 0x040fe20000400000 */
[----:B------:R-:W-:Y:S01]  /*5cc0*/  FMUL R30, R47, R34 ;  /* 0x000000222f1e7220 */ /* 0x000fe20000400000 */
[----:B------:R-:W-:Y:S01]  /*5cd0*/  HADD2.F32 R34, -RZ, R58.H1_H1 ;  /* 0x3000003aff227230 */ /* 0x000fe20000004100 */
[----:B------:R-:W-:Y:S01]  /*5ce0*/  F2FP.F16.F32.PACK_AB R52, R2, R0 ;  /* 0x000000000234723e */ /* 0x000fe200000000ff */
[--C-:B------:R-:W-:Y:S02]  /*5cf0*/  HADD2.F32 R0, -RZ, R59.reuse.H0_H0 ;  /* 0x2000003bff007230 */ /* 0x100fe40000004100 */
[C---:B------:R-:W-:Y:S01]  /*5d00*/  FFMA R7, R49.reuse, R32, R7 ;  /* 0x0000002031077223 */ /* 0x040fe20000000007 */
[----:B------:R-:W-:Y:S02]  /*5d10*/  HADD2.F32 R2, -RZ, R59.H1_H1 ;  /* 0x3000003bff027230 */ /* 0x000fe40000004100 */
[C---:B------:R-:W-:Y:S01]  /*5d20*/  FFMA R4, R49.reuse, R33, R4 ;  /* 0x0000002131047223 */ /* 0x040fe20000000004 */
[C---:B------:R-:W-:Y:S01]  /*5d30*/  FFMA R5, R49.reuse, R34, R5 ;  /* 0x0000002231057223 */ /* 0x040fe20000000005 */
[----:B------:R-:W-:Y:S01]  /*5d40*/  FFMA R6, R49, R0, R6 ;  /* 0x0000000031067223 */ /* 0x000fe20000000006 */
[--C-:B------:R-:W-:Y:S02]  /*5d50*/  HADD2.F32 R0, -RZ, R60.reuse.H0_H0 ;  /* 0x2000003cff007230 */ /* 0x100fe40000004100 */
[----:B------:R-:W-:Y:S01]  /*5d60*/  FMUL R11, R47, R11 ;  /* 0x0000000b2f0b7220 */ /* 0x000fe20000400000 */
[----:B------:R-:W-:Y:S01]  /*5d70*/  F2FP.F16.F32.PACK_AB R53, R7, R3 ;  /* 0x000000030735723e */ /* 0x000fe200000000ff */
[--C-:B------:R-:W-:Y:S02]  /*5d80*/  HADD2.F32 R3, -RZ, R61.reuse.H0_H0 ;  /* 0x2000003dff037230 */ /* 0x100fe40000004100 */
[----:B------:R-:W-:Y:S01]  /*5d90*/  FMUL R15, R47, R15 ;  /* 0x0000000f2f0f7220 */ /* 0x000fe20000400000 */
[C---:B------:R-:W-:Y:S01]  /*5da0*/  FFMA R11, R49.reuse, R2, R11 ;  /* 0x00000002310b7223 */ /* 0x040fe2000000000b */
[----:B------:R-:W-:Y:S02]  /*5db0*/  HADD2.F32 R2, -RZ, R60.H1_H1 ;  /* 0x3000003cff027230 */ /* 0x000fe40000004100 */
[----:B------:R-:W-:Y:S01]  /*5dc0*/  FFMA R8, R49, R0, R8 ;  /* 0x0000000031087223 */ /* 0x000fe20000000008 */
[----:B------:R-:W-:Y:S02]  /*5dd0*/  HADD2.F32 R0, -RZ, R61.H1_H1 ;  /* 0x3000003dff007230 */ /* 0x000fe40000004100 */
[C---:B------:R-:W-:Y:S01]  /*5de0*/  FMUL R19, R47.reuse, R19 ;  /* 0x000000132f137220 */ /* 0x040fe20000400000 */
[----:B------:R-:W-:Y:S01]  /*5df0*/  FMUL R23, R47, R23 ;  /* 0x000000172f177220 */ /* 0x000fe20000400000 */
[C---:B------:R-:W-:Y:S01]  /*5e00*/  FFMA R9, R49.reuse, R2, R9 ;  /* 0x0000000231097223 */ /* 0x040fe20000000009 */
[--C-:B------:R-:W-:Y:S02]  /*5e10*/  HADD2.F32 R2, -RZ, R62.reuse.H0_H0 ;  /* 0x2000003eff027230 */ /* 0x100fe40000004100 */
[C---:B------:R-:W-:Y:S01]  /*5e20*/  FFMA R10, R49.reuse, R3, R10 ;  /* 0x00000003310a7223 */ /* 0x040fe2000000000a */
[--C-:B------:R-:W-:Y:S02]  /*5e30*/  HADD2.F32 R3, -RZ, R63.reuse.H0_H0 ;  /* 0x2000003fff037230 */ /* 0x100fe40000004100 */
[C---:B------:R-:W-:Y:S01]  /*5e40*/  FFMA R15, R49.reuse, R0, R15 ;  /* 0x00000000310f7223 */ /* 0x040fe2000000000f */
[----:B------:R-:W-:Y:S02]  /*5e50*/  HADD2.F32 R0, -RZ, R62.H1_H1 ;  /* 0x3000003eff007230 */ /* 0x000fe40000004100 */
[----:B------:R-:W-:Y:S01]  /*5e60*/  FFMA R12, R49, R2, R12 ;  /* 0x00000002310c7223 */ /* 0x000fe2000000000c */
[--C-:B----4-:R-:W-:Y:S02]  /*5e70*/  HADD2.F32 R2, -RZ, R68.reuse.H0_H0 ;  /* 0x20000044ff027230 */ /* 0x110fe40000004100 */
[C---:B------:R-:W-:Y:S01]  /*5e80*/  FMUL R27, R47.reuse, R27 ;  /* 0x0000001b2f1b7220 */ /* 0x040fe20000400000 */
[----:B------:R-:W-:Y:S01]  /*5e90*/  FMUL R31, R47, R31 ;  /* 0x0000001f2f1f7220 */ /* 0x000fe20000400000 */
[C---:B------:R-:W-:Y:S01]  /*5ea0*/  FFMA R13, R49.reuse, R0, R13 ;  /* 0x00000000310d7223 */ /* 0x040fe2000000000d */
[----:B------:R-:W-:Y:S02]  /*5eb0*/  HADD2.F32 R0, -RZ, R63.H1_H1 ;  /* 0x3000003fff007230 */ /* 0x000fe40000004100 */
[----:B------:R-:W-:Y:S01]  /*5ec0*/  FFMA R14, R49, R3, R14 ;  /* 0x00000003310e7223 */ /* 0x000fe2000000000e */
[----:B------:R-:W-:Y:S01]  /*5ed0*/  HADD2.F32 R3, -RZ, R68.H1_H1 ;  /* 0x30000044ff037230 */ /* 0x000fe20000004100 */
[----:B------:R-:W-:Y:S01]  /*5ee0*/  F2FP.F16.F32.PACK_AB R54, R5, R4 ;  /* 0x000000040536723e */ /* 0x000fe200000000ff */
[----:B------:R-:W-:Y:S02]  /*5ef0*/  HADD2.F32 R4, -RZ, R79.H0_H0 ;  /* 0x2000004fff047230 */ /* 0x000fe40000004100 */
[C---:B------:R-:W-:Y:S01]  /*5f00*/  FFMA R19, R49.reuse, R0, R19 ;  /* 0x0000000031137223 */ /* 0x040fe20000000013 */
[--C-:B------:R-:W-:Y:S02]  /*5f10*/  HADD2.F32 R0, -RZ, R69.reuse.H0_H0 ;  /* 0x20000045ff007230 */ /* 0x100fe40000004100 */
[C---:B------:R-:W-:Y:S01]  /*5f20*/  FFMA R16, R49.reuse, R2, R16 ;  /* 0x0000000231107223 */ /* 0x040fe20000000010 */
[----:B------:R-:W-:Y:S01]  /*5f30*/  FFMA R17, R49, R3, R17 ;  /* 0x0000000331117223 */ /* 0x000fe20000000011 */
[----:B------:R-:W-:Y:S01]  /*5f40*/  HADD2.F32 R2, -RZ, R69.H1_H1 ;  /* 0x30000045ff027230 */ /* 0x000fe20000004100 */
[----:B------:R-:W-:Y:S01]  /*5f50*/  F2FP.F16.F32.PACK_AB R55, R11, R6 ;  /* 0x000000060b37723e */ /* 0x000fe200000000ff */
[----:B------:R-:W-:Y:S01]  /*5f60*/  FFMA R18, R49, R0, R18 ;  /* 0x0000000031127223 */ /* 0x000fe20000000012 */
[--C-:B------:R-:W-:Y:S01]  /*5f70*/  HADD2.F32 R0, -RZ, R70.reuse.H0_H0 ;  /* 0x20000046ff007230 */ /* 0x100fe20000004100 */
[----:B------:R-:W-:Y:S01]  /*5f80*/  F2FP.F16.F32.PACK_AB R8, R9, R8 ;  /* 0x000000080908723e */ /* 0x000fe200000000ff */
[C---:B------:R-:W-:Y:S01]  /*5f90*/  FFMA R23, R49.reuse, R2, R23 ;  /* 0x0000000231177223 */ /* 0x040fe20000000017 */
[----:B------:R1:W-:Y:S01]  /*5fa0*/  STSM.16.M88.4 [R107+0x400], R52 ;  /* 0x000400346b007844 */ /* 0x0003e20000000200 */
[----:B------:R-:W-:Y:S02]  /*5fb0*/  HADD2.F32 R2, -RZ, R70.H1_H1 ;  /* 0x30000046ff027230 */ /* 0x000fe40000004100 */
[----:B------:R-:W-:Y:S01]  /*5fc0*/  FFMA R20, R49, R0, R20 ;  /* 0x0000000031147223 */ /* 0x000fe20000000014 */
[--C-:B------:R-:W-:Y:S01]  /*5fd0*/  HADD2.F32 R3, -RZ, R71.reuse.H0_H0 ;  /* 0x20000047ff037230 */ /* 0x100fe20000004100 */
[----:B------:R-:W-:Y:S01]  /*5fe0*/  F2FP.F16.F32.PACK_AB R9, R15, R10 ;  /* 0x0000000a0f09723e */ /* 0x000fe200000000ff */
[----:B------:R-:W-:Y:S02]  /*5ff0*/  HADD2.F32 R0, -RZ, R71.H1_H1 ;  /* 0x30000047ff007230 */ /* 0x000fe40000004100 */
[C---:B------:R-:W-:Y:S01]  /*6000*/  FFMA R21, R49.reuse, R2, R21 ;  /* 0x0000000231157223 */ /* 0x040fe20000000015 */
[--C-:B------:R-:W-:Y:S02]  /*6010*/  HADD2.F32 R2, -RZ, R76.reuse.H0_H0 ;  /* 0x2000004cff027230 */ /* 0x100fe40000004100 */
[C---:B------:R-:W-:Y:S01]  /*6020*/  FFMA R22, R49.reuse, R3, R22 ;  /* 0x0000000331167223 */ /* 0x040fe20000000016 */
[--C-:B------:R-:W-:Y:S02]  /*6030*/  HADD2.F32 R3, -RZ, R77.reuse.H0_H0 ;  /* 0x2000004dff037230 */ /* 0x100fe40000004100 */
[C---:B------:R-:W-:Y:S01]  /*6040*/  FFMA R27, R49.reuse, R0, R27 ;  /* 0x00000000311b7223 */ /* 0x040fe2000000001b */
[----:B------:R-:W-:Y:S02]  /*6050*/  HADD2.F32 R0, -RZ, R76.H1_H1 ;  /* 0x3000004cff007230 */ /* 0x000fe40000004100 */
[----:B------:R-:W-:Y:S01]  /*6060*/  FFMA R24, R49, R2, R24 ;  /* 0x0000000231187223 */ /* 0x000fe20000000018 */
[--C-:B------:R-:W-:Y:S02]  /*6070*/  HADD2.F32 R2, -RZ, R78.reuse.H0_H0 ;  /* 0x2000004eff027230 */ /* 0x100fe40000004100 */
[----:B------:R-:W-:Y:S01]  /*6080*/  FMUL R35, R47, R35 ;  /* 0x000000232f237220 */ /* 0x000fe20000400000 */
[----:B------:R-:W-:Y:S01]  /*6090*/  F2FP.F16.F32.PACK_AB R10, R13, R12 ;  /* 0x0000000c0d0a723e */ /* 0x000fe200000000ff */
[C---:B------:R-:W-:Y:S01]  /*60a0*/  FFMA R25, R49.reuse, R0, R25 ;  /* 0x0000000031197223 */ /* 0x040fe20000000019 */
[----:B------:R-:W-:Y:S02]  /*60b0*/  HADD2.F32 R0, -RZ, R77.H1_H1 ;  /* 0x3000004dff007230 */ /* 0x000fe40000004100 */
[----:B------:R-:W-:Y:S01]  /*60c0*/  FFMA R26, R49, R3, R26 ;  /* 0x00000003311a7223 */ /* 0x000fe2000000001a */
[----:B------:R-:W-:Y:S01]  /*60d0*/  HADD2.F32 R3, -RZ, R78.H1_H1 ;  /* 0x3000004eff037230 */ /* 0x000fe20000004100 */
[----:B------:R-:W-:Y:S01]  /*60e0*/  F2FP.F16.F32.PACK_AB R11, R19, R14 ;  /* 0x0000000e130b723e */ /* 0x000fe200000000ff */
[C---:B------:R-:W-:Y:S01]  /*60f0*/  FFMA R31, R49.reuse, R0, R31 ;  /* 0x00000000311f7223 */ /* 0x040fe2000000001f */
[----:B------:R-:W-:Y:S02]  /*6100*/  HADD2.F32 R0, -RZ, R79.H1_H1 ;  /* 0x3000004fff007230 */ /* 0x000fe40000004100 */
[C---:B------:R-:W-:Y:S01]  /*6110*/  FFMA R28, R49.reuse, R2, R28 ;  /* 0x00000002311c7223 */ /* 0x040fe2000000001c */
[----:B------:R1:W-:Y:S01]  /*6120*/  STSM.16.M88.4 [R106+0x400], R8 ;  /* 0x000400086a007844 */ /* 0x0003e20000000200 */
[----:B------:R-:W-:Y:S01]  /*6130*/  FFMA R29, R49, R3, R29 ;  /* 0x00000003311d7223 */ /* 0x000fe2000000001d */
[----:B------:R-:W-:Y:S01]  /*6140*/  F2FP.F16.F32.PACK_AB R16, R17, R16 ;  /* 0x000000101110723e */ /* 0x000fe200000000ff */
[----:B------:R-:W-:Y:S01]  /*6150*/  FFMA R30, R49, R4, R30 ;  /* 0x00000004311e7223 */ /* 0x000fe2000000001e */
[----:B------:R-:W-:Y:S01]  /*6160*/  F2FP.F16.F32.PACK_AB R17, R23, R18 ;  /* 0x000000121711723e */ /* 0x000fe200000000ff */
[----:B------:R-:W-:Y:S01]  /*6170*/  FFMA R35, R49, R0, R35 ;  /* 0x0000000031237223 */ /* 0x000fe20000000023 */
[----:B------:R-:W-:Y:S02]  /*6180*/  F2FP.F16.F32.PACK_AB R18, R21, R20 ;  /* 0x000000141512723e */ /* 0x000fe400000000ff */
[----:B------:R-:W-:Y:S02]  /*6190*/  F2FP.F16.F32.PACK_AB R19, R27, R22 ;  /* 0x000000161b13723e */ /* 0x000fe400000000ff */
[----:B------:R-:W-:Y:S02]  /*61a0*/  F2FP.F16.F32.PACK_AB R24, R25, R24 ;  /* 0x000000181918723e */ /* 0x000fe400000000ff */
[----:B------:R-:W-:Y:S01]  /*61b0*/  F2FP.F16.F32.PACK_AB R25, R31, R26 ;  /* 0x0000001a1f19723e */ /* 0x000fe200000000ff */
[----:B------:R1:W-:Y:S01]  /*61c0*/  STSM.16.M88.4 [R108], R16 ;  /* 0x000000106c007844 */ /* 0x0003e20000000200 */
[----:B------:R-:W-:Y:S02]  /*61d0*/  F2FP.F16.F32.PACK_AB R26, R29, R28 ;  /* 0x0000001c1d1a723e */ /* 0x000fe400000000ff */
[----:B------:R-:W-:Y:S05]  /*61e0*/  F2FP.F16.F32.PACK_AB R27, R35, R30 ;  /* 0x0000001e231b723e */ /* 0x000fea00000000ff */
[----:B------:R1:W-:Y:S01]  /*61f0*/  STSM.16.M88.4 [R109], R24 ;  /* 0x000000186d007844 */ /* 0x0003e20000000200 */
[----:B------:R-:W-:Y:S01]  /*6200*/  @!PT LDS RZ, [RZ] ;  /* 0x00000000fffff984 */ /* 0x000fe20000000800 */
[----:B------:R-:W-:Y:S01]  /*6210*/  @!PT LDS RZ, [RZ] ;  /* 0x00000000fffff984 */ /* 0x000fe20000000800 */
[----:B------:R-:W-:Y:S01]  /*6220*/  @!PT LDS RZ, [RZ] ;  /* 0x00000000fffff984 */ /* 0x000fe20000000800 */
[----:B------:R-:W-:Y:S01]  /*6230*/  @!PT LDS RZ, [RZ] ;  /* 0x00000000fffff984 */ /* 0x000fe20000000800 */
[----:B------:R2:W-:Y:S07]  /*6240*/  MEMBAR.ALL.CTA ;  /* 0x0000000000007992 */ /* 0x0005ee0000008000 */
[----:B--2---:R-:W2:Y:S02]  /*6250*/  FENCE.VIEW.ASYNC.S ;  /* 0x00000000000073c6 */ /* 0x004ea40000000000 */
[----:B--2---:R-:W-:Y:S06]  /*6260*/  BAR.SYNC.DEFER_BLOCKING 0x1, 0x80 ;  /* 0x0042000000007b1d */ /* 0x004fec0000010000 */
[----:B------:R-:W-:Y:S05]  /*6270*/  @P0 BRA `(.L_x_97) ;  /* 0x0000000000280947 */ /* 0x000fea0003800000 */
[----:B------:R-:W-:Y:S02]  /*6280*/  UIADD3 UR4, UPT, UPT, UR48, 0x400, URZ ;  /* 0x0000040030047890 */ /* 0x000fe4000fffe0ff */
[----:B------:R-:W-:Y:S01]  /*6290*/  UIADD3 UR6, UP0, UPT, UR52, 0x680, URZ ;  /* 0x0000068034067890 */ /* 0x000fe2000ff1e0ff */
[----:B------:R-:W-:Y:S03]  /*62a0*/  UMOV UR43, UR36 ;  /* 0x00000024002b7c82 */ /* 0x000fe60008000000 */
[----:B------:R-:W-:Y:S01]  /*62b0*/  MOV R94, UR4 ;  /* 0x00000004005e7c02 */ /* 0x000fe20008000f00 */
[----:B------:R-:W-:Y:S03]  /*62c0*/  UIADD3.X UR7, UPT, UPT, URZ, UR53, URZ, UP0, !UPT ;  /* 0x00000035ff077290 */ /* 0x000fe600087fe4ff */
[----:B------:R-:W-:Y:S11]  /*62d0*/  R2UR UR40, R94 ;  /* 0x000000005e2872ca */ /* 0x000ff600000e0000 */
[----:B------:R-:W-:Y:S02]  /*62e0*/  @!UPT UIADD3 URZ, UPT, UPT, URZ, URZ, URZ ;  /* 0x000000fffffff290 */ /* 0x000fe4000fffe0ff */
[----:B------:R2:W-:Y:S01]  /*62f0*/  UTMASTG.3D [UR40], [UR6] ;  /* 0x00000028060073b5 */ /* 0x0005e20008010000 */
[----:B------:R0:W-:Y:S01]  /*6300*/  UTMACMDFLUSH ;  /* 0x00000000000079b7 */ /* 0x0001e20000000000 */
[----:B--2---:R-:W-:Y:S04]  /*6310*/  DEPBAR.LE SB0, 0x1 ;  /* 0x000080400000791a */ /* 0x004fe80000000000 */
.L_x_97:
[----:B------:R-:W-:Y:S05]  /*6320*/  BSYNC.RECONVERGENT B0 ;  /* 0x0000000000007941 */ /* 0x000fea0003800200 */
.L_x_96:
[----:B------:R-:W-:Y:S01]  /*6330*/  BAR.SYNC.DEFER_BLOCKING 0x1, 0x80 ;  /* 0x0042000000007b1d */ /* 0x000fe20000010000 */
[----:B------:R-:W-:Y:S01]  /*6340*/  ISETP.NE.AND P1, PT, R105, RZ, PT ;  /* 0x000000ff6900720c */ /* 0x000fe20003f25270 */
[----:B------:R-:W-:Y:S01]  /*6350*/  UISETP.NE.AND UP0, UPT, UR49, URZ, UPT ;  /* 0x000000ff3100728c */ /* 0x000fe2000bf05270 */
[----:B------:R-:W-:Y:S11]  /*6360*/  LEA R2, R65, UR48, 0x3 ;  /* 0x0000003041027c11 */ /* 0x000ff6000f8e18ff */
[----:B------:R-:W-:Y:S01]  /*6370*/  @P1 SHF.L.U32 R3, R98, 0x1f, RZ ;  /* 0x0000001f62031819 */ /* 0x000fe200000006ff */
[----:B------:R-:W-:Y:S06]  /*6380*/  BRA.U !UP0, `(.L_x_98) ;  /* 0x0000000108247547 */ /* 0x000fec000b800000 */
[----:B------:R-:W-:Y:S01]  /*6390*/  IMAD.U32 R4, RZ, RZ, UR51 ;  /* 0x00000033ff047e24 */ /* 0x000fe2000f8e00ff */
[----:B------:R-:W-:Y:S01]  /*63a0*/  MOV R0, UR37 ;  /* 0x0000002500007c02 */ /* 0x000fe20008000f00 */
[----:B------:R-:W-:Y:S03]  /*63b0*/  UIADD3 UR51, UPT, UPT, UR51, 0x1, URZ ;  /* 0x0000000133337890 */ /* 0x000fe6000fffe0ff */
[----:B------:R-:W-:Y:S01]  /*63c0*/  @P1 LEA R4, R4, UR48, 0x3 ;  /* 0x0000003004041c11 */ /* 0x000fe2000f8e18ff */
[----:B------:R-:W-:Y:S04]  /*63d0*/  UISETP.NE.AND UP0, UPT, UR51, 0x4, UPT ;  /* 0x000000043300788c */ /* 0x000fe8000bf05270 */
[----:B------:R-:W-:Y:S01]  /*63e0*/  @P1 VIADD R4, R4, 0x40 ;  /* 0x0000004004041836 */ /* 0x000fe20000000000 */
[----:B------:R-:W-:Y:S04]  /*63f0*/  USEL UR51, UR51, URZ, UP0 ;  /* 0x000000ff33337287 */ /* 0x000fe80008000000 */
[----:B------:R-:W-:Y:S04]  /*6400*/  @P1 PRMT R0, R0, 0x654, R4 ;  /* 0x0000065400001816 */ /* 0x000fe80000000004 */
[----:B------:R2:W-:Y:S04]  /*6410*/  @P1 SYNCS.ARRIVE.TRANS64.RED.A1T0 RZ, [R0+URZ], RZ ;  /* 0x000000ff00ff19a7 */ /* 0x0005e800081004ff */
.L_x_98:
[----:B------:R-:W3:Y:S01]  /*6420*/  @P1 SYNCS.PHASECHK.TRANS64.TRYWAIT P0, [R2+URZ+0x20], R3 ;  /* 0x00002003020015a7 */ /* 0x000ee200080011ff */
[----:B------:R-:W-:Y:S01]  /*6430*/  BSSY B1, `(.L_x_99) ;  /* 0x0000017000017945 */ /* 0x000fe20003800000 */
[----:B---3--:R-:W-:Y:S03]  /*6440*/  @P1 SEL R67, RZ, 0x1, !P0 ;  /* 0x00000001ff431807 */ /* 0x008fe60004000000 */
[----:B------:R-:W-:Y:S05]  /*6450*/  @!P1 BRA `(.L_x_100) ;  /* 0x0000000000509947 */ /* 0x000fea0003800000 */
[----:B------:R-:W-:Y:S01]  /*6460*/  ISETP.NE.AND P1, PT, R72, RZ, PT ;  /* 0x000000ff4800720c */ /* 0x000fe20003f25270 */
[----:B------:R-:W-:Y:S01]  /*6470*/  BSSY B0, `(.L_x_101) ;  /* 0x000000a000007945 */ /* 0x000fe20003800000 */
[----:B------:R-:W-:Y:S11]  /*6480*/  ISETP.NE.AND P0, PT, R67, RZ, PT ;  /* 0x000000ff4300720c */ /* 0x000ff60003f05270 */
[----:B------:R-:W-:Y:S04]  /*6490*/  @P1 IMAD R5, R65, 0x2000, R66 ;  /* 0x0000200041051824 */ /* 0x000fe800078e0242 */
[----:B------:R-:W-:Y:S05]  /*64a0*/  @P1 VIADD R4, R5, UR48 ;  /* 0x0000003005041c36 */ /* 0x000fea0008000000 */
[----:B------:R-:W-:Y:S01]  /*64b0*/  @P1 IADD3 R3, PT, PT, R73, R4, RZ ;  /* 0x0000000449031210 */ /* 0x000fe20007ffe0ff */
[----:B------:R-:W-:Y:S01]  /*64c0*/  @P1 IMAD.IADD R4, R99, 0x1, R4 ;  /* 0x0000000163041824 */ /* 0x000fe200078e0204 */
[----:B------:R-:W-:Y:S06]  /*64d0*/  @P0 BRA `(.L_x_102) ;  /* 0x00000000000c0947 */ /* 0x000fec0003800000 */
[----:B--2---:R-:W-:Y:S04]  /*64e0*/  SHF.L.U32 R0, R98, 0x1f, RZ ;  /* 0x0000001f62007819 */ /* 0x004fe800000006ff */
[----:B------:R-:W2:Y:S02]  /*64f0*/  SYNCS.PHASECHK.TRANS64.TRYWAIT P0, [R2+URZ+0x20], R0 ;  /* 0x00002000020075a7 */ /* 0x000ea400080011ff */
[----:B--2---:R-:W-:Y:S05]  /*6500*/  @!P0 BRA `(.L_x_103) ;  /* 0x0000003000448947 */ /* 0x004fea0003800000 */
.L_x_102:
[----:B------:R-:W-:Y:S05]  /*6510*/  BSYNC B0 ;  /* 0x0000000000007941 */ /* 0x000fea0003800000 */
.L_x_101:
[----:B------:R-:W-:Y:S02]  /*6520*/  ISETP.NE.AND P0, PT, R72, RZ, PT ;  /* 0x000000ff4800720c */ /* 0x000fe40003f05270 */
[----:B------:R-:W-:Y:S11]  /*6530*/  IADD3 R65, PT, PT, R65, 0x1, RZ ;  /* 0x0000000141417810 */ /* 0x000ff60007ffe0ff */
[----:B--2---:R-:W-:Y:S01]  /*6540*/  @P0 IMAD.IADD R0, R99, 0x1, R3 ;  /* 0x0000000163000824 */ /* 0x004fe200078e0203 */
[----:B------:R-:W-:Y:S05]  /*6550*/  @P0 WARPSYNC.ALL ;  /* 0x0000000000000948 */ /* 0x000fea0003800000 */
[----:B------:R3:W4:Y:S04]  /*6560*/  @P0 LDSM.16.M88.4 R56, [R5+UR48+0x400] ;  /* 0x000400300538083b */ /* 0x0007280008000200 */
[----:B------:R3:W2:Y:S04]  /*6570*/  @P0 LDSM.16.M88.4 R60, [R4+0x400] ;  /* 0x00040000043c083b */ /* 0x0006a80000000200 */
[----:B------:R3:W1:Y:S04]  /*6580*/  @P0 LDSM.16.M88.4 R68, [R3+0x400] ;  /* 0x000400000344083b */ /* 0x0006680000000200 */
[----:B------:R3:W1:Y:S02]  /*6590*/  @P0 LDSM.16.M88.4 R76, [R0+0x400] ;  /* 0x00040000004c083b */ /* 0x0006640000000200 */
.L_x_100:
[----:B------:R-:W-:Y:S05]  /*65a0*/  BSYNC B1 ;  /* 0x0000000000017941 */ /* 0x000fea0003800000 */
.L_x_99:
[----:B--23--:R-:W-:Y:S05]  /*65b0*/  VIADD R0, R48, 0x40 ;  /* 0x0000004030007836 */ /* 0x00cfea0000000000 */
[----:B------:R-:W-:Y:S04]  /*65c0*/  SHF.R.U32.HI R0, RZ, 0x15, R0 ;  /* 0x00000015ff007819 */ /* 0x000fe80000011600 */
[----:B------:R-:W-:Y:S11]  /*65d0*/  LOP3.LUT P0, RZ, R0, 0x3, R93, 0x48, !PT ;  /* 0x0000000300ff7812 */ /* 0x000ff6000780485d */
[----:B------:R-:W-:Y:S02]  /*65e0*/  @!UPT UIADD3 URZ, UPT, UPT, URZ, URZ, URZ ;  /* 0x000000fffffff290 */ /* 0x000fe4000fffe0ff */
[----:B------:R-:W-:Y:S05]  /*65f0*/  @!P0 BRA `(.L_x_104) ;  /* 0x0000000000408947 */ /* 0x000fea0003800000 */
[----:B------:R-:W2:Y:S01]  /*6600*/  LDCU.64 UR8, c[0x4][0x70] ;  /* 0x01000e00ff0877ac */ /* 0x000ea20008000a00 */
[----:B------:R-:W-:Y:S01]  /*6610*/  MOV R3, 0x0 ;  /* 0x0000000000037802 */ /* 0x000fe20000000f00 */
[----:B------:R-:W-:Y:S02]  /*6620*/  HFMA2 R12, -RZ, RZ, 0, 5.9604644775390625e-08 ;  /* 0x00000001ff0c7431 */ /* 0x000fe400000001ff */
[----:B-1----:R-:W-:Y:S02]  /*6630*/  IMAD.MOV.U32 R8, RZ, RZ, 0x192 ;  /* 0x00000192ff087424 */ /* 0x002fe400078e00ff */
[----:B------:R-:W-:Y:S01]  /*6640*/  IMAD.MOV.U32 R13, RZ, RZ, RZ ;  /* 0x000000ffff0d7224 */ /* 0x000fe200078e00ff */
[----:B------:R-:W1:Y:S01]  /*6650*/  LDCU.64 UR6, c[0x4][0x78] ;  /* 0x01000f00ff0677ac */ /* 0x000e620008000a00 */
[----:B------:R-:W3:Y:S01]  /*6660*/  LDC.64 R2, c[0x4][R3] ;  /* 0x0100000003027b82 */ /* 0x000ee20000000a00 */
[----:B------:R-:W5:Y:S01]  /*6670*/  LDCU.64 UR4, c[0x4][0x10] ;  /* 0x01000200ff0477ac */ /* 0x000f620008000a00 */
[----:B--2---:R-:W-:Y:S01]  /*6680*/  MOV R5, UR9 ;  /* 0x0000000900057c02 */ /* 0x004fe20008000f00 */
[----:B------:R-:W-:Y:S01]  /*6690*/  IMAD.U32 R4, RZ, RZ, UR8 ;  /* 0x00000008ff047e24 */ /* 0x000fe2000f8e00ff */
[----:B-1----:R-:W-:Y:S01]  /*66a0*/  MOV R7, UR7 ;  /* 0x0000000700077c02 */ /* 0x002fe20008000f00 */
[----:B------:R-:W-:Y:S01]  /*66b0*/  IMAD.U32 R6, RZ, RZ, UR6 ;  /* 0x00000006ff067e24 */ /* 0x000fe2000f8e00ff */
[----:B-----5:R-:W-:Y:S01]  /*66c0*/  MOV R11, UR5 ;  /* 0x00000005000b7c02 */ /* 0x020fe20008000f00 */
[----:B------:R-:W-:Y:S02]  /*66d0*/  IMAD.U32 R10, RZ, RZ, UR4 ;  /* 0x00000004ff0a7e24 */ /* 0x000fe4000f8e00ff */
[----:B------:R-:W-:Y:S07]  /*66e0*/  LEPC R20, `(.L_x_104) ;  /* 0x000000001014794e */ /* 0x000fee0000000000 */
[----:B---34-:R-:W-:Y:S05]  /*66f0*/  CALL.ABS.NOINC R2 ;  /* 0x0000000002007343 */ /* 0x018fea0003c00000 */
.L_x_104:
[----:B------:R-:W-:Y:S05]  /*6700*/  WARPSYNC.ALL ;  /* 0x0000000000007948 */ /* 0x000fea0003800000 */
[----:B------:R-:W-:Y:S01]  /*6710*/  R2UR UR4, R48 ;  /* 0x00000000300472ca */ /* 0x000fe200000e0000 */
[--C-:B----4-:R-:W-:Y:S01]  /*6720*/  HADD2.F32 R3, -RZ, R56.reuse.H0_H0 ;  /* 0x20000038ff037230 */ /* 0x110fe20000004100 */
[----:B------:R-:W-:Y:S01]  /*6730*/  ISETP.NE.AND P6, PT, R105, RZ, PT ;  /* 0x000000ff6900720c */ /* 0x000fe20003fc5270 */
[--C-:B------:R-:W-:Y:S01]  /*6740*/  HADD2.F32 R51, -RZ, R57.reuse.H1_H1 ;  /* 0x30000039ff337230 */ /* 0x100fe20000004100 */
[----:B------:R-:W-:Y:S01]  /*6750*/  MOV R50, UR51 ;  /* 0x0000003300327c02 */ /* 0x000fe20008000f00 */
[----:B------:R-:W-:Y:S01]  /*6760*/  BSSY.RECONVERGENT B0, `(.L_x_105) ;  /* 0x000008c000007945 */ /* 0x000fe20003800200 */
[----:B------:R-:W-:Y:S02]  /*6770*/  MOV R74, UR37 ;  /* 0x00000025004a7c02 */ /* 0x000fe40008000f00 */
[----:B------:R-:W-:Y:S05]  /*6780*/  ISETP.NE.AND P0, PT, R101, RZ, PT ;  /* 0x000000ff6500720c */ /* 0x000fea0003f05270 */
[----:B-1----:R-:W1:Y:S02]  /*6790*/  LDTM.16dp256bit.x8 R4, tmem[UR4+0x40] ;  /* 0x00004004000479ee */ /* 0x002e6400081a0000 */
[----:B------:R-:W-:Y:S04]  /*67a0*/  @P6 LEA R50, R50, UR48, 0x3 ;  /* 0x0000003032326c11 */ /* 0x000fe8000f8e18ff */
[----:B------:R-:W-:Y:S04]  /*67b0*/  @P6 IADD3 R50, PT, PT, R50, 0x40, RZ ;  /* 0x0000004032326810 */ /* 0x000fe80007ffe0ff */
[----:B------:R-:W-:Y:S01]  /*67c0*/  @P6 PRMT R74, R74, 0x654, R50 ;  /* 0x000006544a4a6816 */ /* 0x000fe20000000032 */
[----:B------:R-:W-:Y:S02]  /*67d0*/  HADD2.F32 R50, -RZ, R57.H0_H0 ;  /* 0x20000039ff327230 */ /* 0x000fe40000004100 */
[C---:B-1----:R-:W-:Y:S01]  /*67e0*/  FMUL R0, R47.reuse, R4 ;  /* 0x000000042f007220 */ /* 0x042fe20000400000 */
[----:B------:R-:W-:Y:S02]  /*67f0*/  HADD2.F32 R4, -RZ, R56.H1_H1 ;  /* 0x30000038ff047230 */ /* 0x000fe40000004100 */
[C---:B------:R-:W-:Y:S01]  /*6800*/  FMUL R2, R47.reuse, R5 ;  /* 0x000000052f027220 */ /* 0x040fe20000400000 */
[----:B------:R-:W-:Y:S01]  /*6810*/  FMUL R7, R47, R7 ;  /* 0x000000072f077220 */ /* 0x000fe20000400000 */
[----:B------:R-:W-:Y:S01]  /*6820*/  FFMA R0, R49, R3, R0 ;  /* 0x0000000331007223 */ /* 0x000fe20000000000 */
[----:B------:R-:W-:Y:S01]  /*6830*/  FMUL R3, R47, R6 ;  /* 0x000000062f037220 */ /* 0x000fe20000400000 */
[----:B------:R-:W-:Y:S01]  /*6840*/  FFMA R2, R49, R4, R2 ;  /* 0x0000000431027223 */ /* 0x000fe20000000002 */
[C---:B------:R-:W-:Y:S01]  /*6850*/  FMUL R4, R47.reuse, R8 ;  /* 0x000000082f047220 */ /* 0x040fe20000400000 */
[----:B------:R-:W-:Y:S01]  /*6860*/  FMUL R8, R47, R12 ;  /* 0x0000000c2f087220 */ /* 0x000fe20000400000 */
[----:B------:R-:W-:Y:S01]  /*6870*/  FFMA R3, R49, R50, R3 ;  /* 0x0000003231037223 */ /* 0x000fe20000000003 */
[C---:B------:R-:W-:Y:S01]  /*6880*/  FMUL R12, R47.reuse, R16 ;  /* 0x000000102f0c7220 */ /* 0x040fe20000400000 */
[C---:B------:R-:W-:Y:S01]  /*6890*/  FMUL R16, R47.reuse, R20 ;  /* 0x000000142f107220 */ /* 0x040fe20000400000 */
[C---:B------:R-:W-:Y:S01]  /*68a0*/  FMUL R20, R47.reuse, R24 ;  /* 0x000000182f147220 */ /* 0x040fe20000400000 */
[C---:B------:R-:W-:Y:S01]  /*68b0*/  FMUL R24, R47.reuse, R28 ;  /* 0x0000001c2f187220 */ /* 0x040fe20000400000 */
[C---:B------:R-:W-:Y:S01]  /*68c0*/  FMUL R28, R47.reuse, R32 ;  /* 0x000000202f1c7220 */ /* 0x040fe20000400000 */
[--C-:B------:R-:W-:Y:S01]  /*68d0*/  HADD2.F32 R32, -RZ, R58.reuse.H0_H0 ;  /* 0x2000003aff207230 */ /* 0x100fe20000004100 */
[----:B------:R-:W-:Y:S01]  /*68e0*/  F2FP.F16.F32.PACK_AB R52, R2, R0 ;  /* 0x000000000234723e */ /* 0x000fe200000000ff */
[----:B------:R-:W-:Y:S02]  /*68f0*/  HADD2.F32 R0, -RZ, R58.H1_H1 ;  /* 0x3000003aff007230 */ /* 0x000fe40000004100 */
[----:B------:R-:W-:Y:S01]  /*6900*/  FMUL R5, R47, R9 ;  /* 0x000000092f057220 */ /* 0x000fe20000400000 */
[--C-:B------:R-:W-:Y:S02]  /*6910*/  HADD2.F32 R2, -RZ, R59.reuse.H0_H0 ;  /* 0x2000003bff027230 */ /* 0x100fe40000004100 */
[C---:B------:R-:W-:Y:S01]  /*6920*/  FFMA R7, R49.reuse, R51, R7 ;  /* 0x0000003331077223 */ /* 0x040fe20000000007 */
[C---:B------:R-:W-:Y:S01]  /*6930*/  FFMA R4, R49.reuse, R32, R4 ;  /* 0x0000002031047223 */ /* 0x040fe20000000004 */
[----:B------:R-:W-:Y:S02]  /*6940*/  HADD2.F32 R32, -RZ, R59.H1_H1 ;  /* 0x3000003bff207230 */ /* 0x000fe40000004100 */
[----:B------:R-:W-:Y:S01]  /*6950*/  FFMA R5, R49, R0, R5 ;  /* 0x0000000031057223 */ /* 0x000fe20000000005 */
[--C-:B------:R-:W-:Y:S01]  /*6960*/  HADD2.F32 R0, -RZ, R60.reuse.H0_H0 ;  /* 0x2000003cff007230 */ /* 0x100fe20000004100 */
[----:B------:R-:W-:Y:S01]  /*6970*/  F2FP.F16.F32.PACK_AB R53, R7, R3 ;  /* 0x000000030735723e */ /* 0x000fe200000000ff */
[----:B------:R-:W-:Y:S01]  /*6980*/  FMUL R6, R47, R10 ;  /* 0x0000000a2f067220 */ /* 0x000fe20000400000 */
[----:B------:R-:W-:Y:S01]  /*6990*/  HADD2.F32 R3, -RZ, R61.H0_H0 ;  /* 0x2000003dff037230 */ /* 0x000fe20000004100 */
[----:B------:R-:W-:Y:S01]  /*69a0*/  F2FP.F16.F32.PACK_AB R54, R5, R4 ;  /* 0x000000040536723e */ /* 0x000fe200000000ff */
[----:B------:R-:W-:Y:S01]  /*69b0*/  FMUL R11, R47, R11 ;  /* 0x0000000b2f0b7220 */ /* 0x000fe20000400000 */
[----:B------:R-:W-:Y:S01]  /*69c0*/  FFMA R6, R49, R2, R6 ;  /* 0x0000000231067223 */ /* 0x000fe20000000006 */
[----:B------:R-:W-:Y:S02]  /*69d0*/  HADD2.F32 R2, -RZ, R60.H1_H1 ;  /* 0x3000003cff027230 */ /* 0x000fe40000004100 */
[----:B------:R-:W-:Y:S01]  /*69e0*/  FMUL R9, R47, R13 ;  /* 0x0000000d2f097220 */ /* 0x000fe20000400000 */
[C---:B------:R-:W-:Y:S01]  /*69f0*/  FFMA R11, R49.reuse, R32, R11 ;  /* 0x00000020310b7223 */ /* 0x040fe2000000000b */
[----:B------:R-:W-:Y:S02]  /*6a00*/  HADD2.F32 R4, -RZ, R77.H0_H0 ;  /* 0x2000004dff047230 */ /* 0x000fe40000004100 */
[C---:B------:R-:W-:Y:S01]  /*6a10*/  FFMA R8, R49.reuse, R0, R8 ;  /* 0x0000000031087223 */ /* 0x040fe20000000008 */
[----:B------:R-:W-:Y:S01]  /*6a20*/  FFMA R9, R49, R2, R9 ;  /* 0x0000000231097223 */ /* 0x000fe20000000009 */
[----:B------:R-:W-:Y:S01]  /*6a30*/  HADD2.F32 R0, -RZ, R61.H1_H1 ;  /* 0x3000003dff007230 */ /* 0x000fe20000004100 */
[----:B------:R-:W-:Y:S01]  /*6a40*/  F2FP.F16.F32.PACK_AB R55, R11, R6 ;  /* 0x000000060b37723e */ /* 0x000fe200000000ff */
[C---:B------:R-:W-:Y:S01]  /*6a50*/  FMUL R10, R47.reuse, R14 ;  /* 0x0000000e2f0a7220 */ /* 0x040fe20000400000 */
[----:B------:R-:W-:Y:S01]  /*6a60*/  FMUL R15, R47, R15 ;  /* 0x0000000f2f0f7220 */ /* 0x000fe20000400000 */
[--C-:B------:R-:W-:Y:S01]  /*6a70*/  HADD2.F32 R2, -RZ, R62.reuse.H0_H0 ;  /* 0x2000003eff027230 */ /* 0x100fe20000004100 */
[----:B------:R-:W-:Y:S01]  /*6a80*/  F2FP.F16.F32.PACK_AB R8, R9, R8 ;  /* 0x000000080908723e */ /* 0x000fe200000000ff */
[----:B------:R1:W-:Y:S01]  /*6a90*/  STSM.16.M88.4 [R107+0x2400], R52 ;  /* 0x002400346b007844 */ /* 0x0003e20000000200 */
[C---:B------:R-:W-:Y:S01]  /*6aa0*/  FFMA R10, R49.reuse, R3, R10 ;  /* 0x00000003310a7223 */ /* 0x040fe2000000000a */
[C---:B------:R-:W-:Y:S01]  /*6ab0*/  FFMA R15, R49.reuse, R0, R15 ;  /* 0x00000000310f7223 */ /* 0x040fe2000000000f */
[----:B------:R-:W-:Y:S02]  /*6ac0*/  HADD2.F32 R3, -RZ, R62.H1_H1 ;  /* 0x3000003eff037230 */ /* 0x000fe40000004100 */
[----:B------:R-:W-:Y:S01]  /*6ad0*/  FFMA R12, R49, R2, R12 ;  /* 0x00000002310c7223 */ /* 0x000fe2000000000c */
[----:B------:R-:W-:Y:S01]  /*6ae0*/  FMUL R13, R47, R17 ;  /* 0x000000112f0d7220 */ /* 0x000fe20000400000 */
[--C-:B------:R-:W-:Y:S01]  /*6af0*/  HADD2.F32 R0, -RZ, R63.reuse.H0_H0 ;  /* 0x2000003fff007230 */ /* 0x100fe20000004100 */
[----:B------:R-:W-:Y:S01]  /*6b00*/  F2FP.F16.F32.PACK_AB R9, R15, R10 ;  /* 0x0000000a0f09723e */ /* 0x000fe200000000ff */
[----:B------:R-:W-:Y:S01]  /*6b10*/  FMUL R14, R47, R18 ;  /* 0x000000122f0e7220 */ /* 0x000fe20000400000 */
[----:B------:R-:W-:Y:S01]  /*6b20*/  FFMA R13, R49, R3, R13 ;  /* 0x00000003310d7223 */ /* 0x000fe2000000000d */
[----:B------:R-:W-:Y:S02]  /*6b30*/  HADD2.F32 R2, -RZ, R63.H1_H1 ;  /* 0x3000003fff027230 */ /* 0x000fe40000004100 */
[----:B------:R-:W-:Y:S01]  /*6b40*/  FMUL R19, R47, R19 ;  /* 0x000000132f137220 */ /* 0x000fe20000400000 */
[----:B------:R-:W-:Y:S01]  /*6b50*/  FFMA R14, R49, R0, R14 ;  /* 0x00000000310e7223 */ /* 0x000fe2000000000e */
[--C-:B------:R-:W-:Y:S01]  /*6b60*/  HADD2.F32 R0, -RZ, R68.reuse.H0_H0 ;  /* 0x20000044ff007230 */ /* 0x100fe20000004100 */
[----:B------:R-:W-:Y:S01]  /*6b70*/  F2FP.F16.F32.PACK_AB R10, R13, R12 ;  /* 0x0000000c0d0a723e */ /* 0x000fe200000000ff */
[----:B------:R-:W-:Y:S01]  /*6b80*/  FFMA R19, R49, R2, R19 ;  /* 0x0000000231137223 */ /* 0x000fe20000000013 */
[----:B------:R-:W-:Y:S02]  /*6b90*/  HADD2.F32 R2, -RZ, R68.H1_H1 ;  /* 0x30000044ff027230 */ /* 0x000fe40000004100 */
[----:B------:R-:W-:Y:S01]  /*6ba0*/  FMUL R17, R47, R21 ;  /* 0x000000152f117220 */ /* 0x000fe20000400000 */
[----:B------:R-:W-:Y:S01]  /*6bb0*/  FFMA R16, R49, R0, R16 ;  /* 0x0000000031107223 */ /* 0x000fe20000000010 */
[--C-:B------:R-:W-:Y:S01]  /*6bc0*/  HADD2.F32 R3, -RZ, R69.reuse.H0_H0 ;  /* 0x20000045ff037230 */ /* 0x100fe20000004100 */
[----:B------:R-:W-:Y:S01]  /*6bd0*/  F2FP.F16.F32.PACK_AB R11, R19, R14 ;  /* 0x0000000e130b723e */ /* 0x000fe200000000ff */
[----:B------:R-:W-:Y:S01]  /*6be0*/  FFMA R17, R49, R2, R17 ;  /* 0x0000000231117223 */ /* 0x000fe20000000011 */
[C---:B------:R-:W-:Y:S01]  /*6bf0*/  FMUL R18, R47.reuse, R22 ;  /* 0x000000162f127220 */ /* 0x040fe20000400000 */
[----:B------:R-:W-:Y:S02]  /*6c00*/  HADD2.F32 R0, -RZ, R69.H1_H1 ;  /* 0x30000045ff007230 */ /* 0x000fe40000004100 */
[----:B------:R-:W-:Y:S01]  /*6c10*/  FMUL R23, R47, R23 ;  /* 0x000000172f177220 */ /* 0x000fe20000400000 */
[----:B------:R1:W-:Y:S01]  /*6c20*/  STSM.16.M88.4 [R106+0x2400], R8 ;  /* 0x002400086a007844 */ /* 0x0003e20000000200 */
[----:B------:R-:W-:Y:S01]  /*6c30*/  F2FP.F16.F32.PACK_AB R16, R17, R16 ;  /* 0x000000101110723e */ /* 0x000fe200000000ff */
[C---:B------:R-:W-:Y:S01]  /*6c40*/  FFMA R18, R49.reuse, R3, R18 ;  /* 0x0000000331127223 */ /* 0x040fe20000000012 */
[----:B------:R-:W-:Y:S01]  /*6c50*/  FFMA R23, R49, R0, R23 ;  /* 0x0000000031177223 */ /* 0x000fe20000000017 */
[--C-:B------:R-:W-:Y:S02]  /*6c60*/  HADD2.F32 R2, -RZ, R70.reuse.H0_H0 ;  /* 0x20000046ff027230 */ /* 0x100fe40000004100 */
[C---:B------:R-:W-:Y:S01]  /*6c70*/  FMUL R21, R47.reuse, R25 ;  /* 0x000000192f157220 */ /* 0x040fe20000400000 */
[----:B------:R-:W-:Y:S02]  /*6c80*/  HADD2.F32 R0, -RZ, R70.H1_H1 ;  /* 0x30000046ff007230 */ /* 0x000fe40000004100 */
[----:B------:R-:W-:Y:S01]  /*6c90*/  FMUL R22, R47, R26 ;  /* 0x0000001a2f167220 */ /* 0x000fe20000400000 */
[--C-:B------:R-:W-:Y:S02]  /*6ca0*/  HADD2.F32 R3, -RZ, R71.reuse.H0_H0 ;  /* 0x20000047ff037230 */ /* 0x100fe40000004100 */
[----:B------:R-:W-:Y:S01]  /*6cb0*/  FFMA R20, R49, R2, R20 ;  /* 0x0000000231147223 */ /* 0x000fe20000000014 */
[----:B------:R-:W-:Y:S01]  /*6cc0*/  FMUL R27, R47, R27 ;  /* 0x0000001b2f1b7220 */ /* 0x000fe20000400000 */
[C---:B------:R-:W-:Y:S01]  /*6cd0*/  FFMA R21, R49.reuse, R0, R21 ;  /* 0x0000000031157223 */ /* 0x040fe20000000015 */
[----:B------:R-:W-:Y:S02]  /*6ce0*/  HADD2.F32 R0, -RZ, R71.H1_H1 ;  /* 0x30000047ff007230 */ /* 0x000fe40000004100 */
[----:B------:R-:W-:Y:S01]  /*6cf0*/  FFMA R22, R49, R3, R22 ;  /* 0x0000000331167223 */ /* 0x000fe20000000016 */
[--C-:B------:R-:W-:Y:S02]  /*6d00*/  HADD2.F32 R2, -RZ, R76.reuse.H0_H0 ;  /* 0x2000004cff027230 */ /* 0x100fe40000004100 */
[C---:B------:R-:W-:Y:S01]  /*6d10*/  FMUL R25, R47.reuse, R29 ;  /* 0x0000001d2f197220 */ /* 0x040fe20000400000 */
[----:B------:R-:W-:Y:S02]  /*6d20*/  HADD2.F32 R3, -RZ, R76.H1_H1 ;  /* 0x3000004cff037230 */ /* 0x000fe40000004100 */
[----:B------:R-:W-:Y:S01]  /*6d30*/  FMUL R26, R47, R30 ;  /* 0x0000001e2f1a7220 */ /* 0x000fe20000400000 */
[C---:B------:R-:W-:Y:S01]  /*6d40*/  FFMA R27, R49.reuse, R0, R27 ;  /* 0x00000000311b7223 */ /* 0x040fe2000000001b */
[C---:B------:R-:W-:Y:S01]  /*6d50*/  FFMA R24, R49.reuse, R2, R24 ;  /* 0x0000000231187223 */ /* 0x040fe20000000018 */
[----:B------:R-:W-:Y:S02]  /*6d60*/  HADD2.F32 R0, -RZ, R77.H1_H1 ;  /* 0x3000004dff007230 */ /* 0x000fe40000004100 */
[----:B------:R-:W-:Y:S01]  /*6d70*/  FFMA R25, R49, R3, R25 ;  /* 0x0000000331197223 */ /* 0x000fe20000000019 */
[----:B------:R-:W-:Y:S01]  /*6d80*/  FMUL R31, R47, R31 ;  /* 0x0000001f2f1f7220 */ /* 0x000fe20000400000 */
[--C-:B------:R-:W-:Y:S02]  /*6d90*/  HADD2.F32 R2, -RZ, R78.reuse.H0_H0 ;  /* 0x2000004eff027230 */ /* 0x100fe40000004100 */
[----:B------:R-:W-:Y:S01]  /*6da0*/  FFMA R26, R49, R4, R26 ;  /* 0x00000004311a7223 */ /* 0x000fe2000000001a */
[----:B------:R-:W-:Y:S02]  /*6db0*/  HADD2.F32 R3, -RZ, R78.H1_H1 ;  /* 0x3000004eff037230 */ /* 0x000fe40000004100 */
[C---:B------:R-:W-:Y:S01]  /*6dc0*/  FMUL R29, R47.reuse, R33 ;  /* 0x000000212f1d7220 */ /* 0x040fe20000400000 */
[--C-:B------:R-:W-:Y:S02]  /*6dd0*/  HADD2.F32 R4, -RZ, R79.reuse.H0_H0 ;  /* 0x2000004fff047230 */ /* 0x100fe40000004100 */
[----:B------:R-:W-:Y:S01]  /*6de0*/  FMUL R30, R47, R34 ;  /* 0x000000222f1e7220 */ /* 0x000fe20000400000 */
[----:B------:R-:W-:Y:S02]  /*6df0*/  HADD2.F32 R5, -RZ, R79.H1_H1 ;  /* 0x3000004fff057230 */ /* 0x000fe40000004100 */
[----:B------:R-:W-:Y:S01]  /*6e00*/  FFMA R31, R49, R0, R31 ;  /* 0x00000000311f7223 */ /* 0x000fe2000000001f */
[----:B------:R-:W-:Y:S01]  /*6e10*/  FMUL R35, R47, R35 ;  /* 0x000000232f237220 */ /* 0x000fe20000400000 */
[C---:B------:R-:W-:Y:S01]  /*6e20*/  FFMA R28, R49.reuse, R2, R28 ;  /* 0x00000002311c7223 */ /* 0x040fe2000000001c */
[C---:B------:R-:W-:Y:S01]  /*6e30*/  FFMA R29, R49.reuse, R3, R29 ;  /* 0x00000003311d7223 */ /* 0x040fe2000000001d */
[----:B------:R-:W-:Y:S01]  /*6e40*/  FFMA R30, R49, R4, R30 ;  /* 0x00000004311e7223 */ /* 0x000fe2000000001e */
[----:B------:R-:W-:Y:S01]  /*6e50*/  F2FP.F16.F32.PACK_AB R17, R23, R18 ;  /* 0x000000121711723e */ /* 0x000fe200000000ff */
[----:B------:R-:W-:Y:S01]  /*6e60*/  FFMA R35, R49, R5, R35 ;  /* 0x0000000531237223 */ /* 0x000fe20000000023 */
[----:B------:R-:W-:Y:S02]  /*6e70*/  F2FP.F16.F32.PACK_AB R18, R21, R20 ;  /* 0x000000141512723e */ /* 0x000fe400000000ff */
[----:B------:R-:W-:Y:S02]  /*6e80*/  F2FP.F16.F32.PACK_AB R19, R27, R22 ;  /* 0x000000161b13723e */ /* 0x000fe400000000ff */
[----:B------:R-:W-:Y:S02]  /*6e90*/  F2FP.F16.F32.PACK_AB R24, R25, R24 ;  /* 0x000000181918723e */ /* 0x000fe400000000ff */
[----:B------:R-:W-:Y:S01]  /*6ea0*/  F2FP.F16.F32.PACK_AB R25, R31, R26 ;  /* 0x0000001a1f19723e */ /* 0x000fe200000000ff */
[----:B------:R1:W-:Y:S01]  /*6eb0*/  STSM.16.M88.4 [R108+0x2000], R16 ;  /* 0x002000106c007844 */ /* 0x0003e20000000200 */
[----:B------:R-:W-:Y:S02]  /*6ec0*/  F2FP.F16.F32.PACK_AB R26, R29, R28 ;  /* 0x0000001c1d1a723e */ /* 0x000fe400000000ff */
[----:B------:R-:W-:Y:S02]  /*6ed0*/  F2FP.F16.F32.PACK_AB R27, R35, R30 ;  /* 0x0000001e231b723e */ /* 0x000fe400000000ff */
[----:B------:R-:W-:Y:S02]  /*6ee0*/  LEA R0, R65, UR48, 0x3 ;  /* 0x0000003041007c11 */ /* 0x000fe4000f8e18ff */
[----:B------:R-:W-:Y:S01]  /*6ef0*/  @P6 SHF.L.U32 R2, R98, 0x1f, RZ ;  /* 0x0000001f62026819 */ /* 0x000fe200000006ff */
[----:B------:R1:W-:Y:S01]  /*6f00*/  STSM.16.M88.4 [R109+0x2000], R24 ;  /* 0x002000186d007844 */ /* 0x0003e20000000200 */
        /* <DEDUP_REMOVED lines=8> */
[----:B------:R-:W-:Y:S02]  /*6f90*/  UIADD3 UR8, UP0, UPT, UR52, 0x680, URZ ;  /* 0x0000068034087890 */ /* 0x000fe4000ff1e0ff */
[----:B------:R-:W-:Y:S02]  /*6fa0*/  UIADD3 UR5, UPT, UPT, UR41, 0x40, URZ ;  /* 0x0000004029057890 */ /* 0x000fe4000fffe0ff */
[----:B------:R-:W-:Y:S02]  /*6fb0*/  UIADD3 UR4, UPT, UPT, UR48, 0x2400, URZ ;  /* 0x0000240030047890 */ /* 0x000fe4000fffe0ff */
[----:B------:R-:W-:Y:S01]  /*6fc0*/  UIADD3.X UR9, UPT, UPT, URZ, UR53, URZ, UP0, !UPT ;  /* 0x00000035ff097290 */ /* 0x000fe200087fe4ff */
[----:B------:R-:W-:Y:S01]  /*6fd0*/  UMOV UR6, UR42 ;  /* 0x0000002a00067c82 */ /* 0x000fe20008000000 */
[----:B------:R-:W-:Y:S07]  /*6fe0*/  UMOV UR7, UR36 ;  /* 0x0000002400077c82 */ /* 0x000fee0008000000 */
[----:B------:R2:W-:Y:S01]  /*6ff0*/  UTMASTG.3D [UR4], [UR8] ;  /* 0x00000004080073b5 */ /* 0x0005e20008010000 */
[----:B------:R0:W-:Y:S01]  /*7000*/  UTMACMDFLUSH ;  /* 0x00000000000079b7 */ /* 0x0001e20000000000 */
[----:B--2---:R-:W-:Y:S04]  /*7010*/  DEPBAR.LE SB0, 0x1 ;  /* 0x000080400000791a */ /* 0x004fe80000000000 */
.L_x_106:
[----:B------:R-:W-:Y:S05]  /*7020*/  BSYNC.RECONVERGENT B0 ;  /* 0x0000000000007941 */ /* 0x000fea0003800200 */
.L_x_105:
[----:B------:R-:W-:Y:S01]  /*7030*/  BAR.SYNC.DEFER_BLOCKING 0x1, 0x80 ;  /* 0x0042000000007b1d */ /* 0x000fe20000010000 */
[----:B------:R-:W-:Y:S04]  /*7040*/  UIADD3 UR40, UPT, UPT, UR51, 0x1, URZ ;  /* 0x0000000133287890 */ /* 0x000fe8000fffe0ff */
[----:B------:R-:W-:Y:S04]  /*7050*/  UISETP.NE.AND UP0, UPT, UR40, 0x4, UPT ;  /* 0x000000042800788c */ /* 0x000fe8000bf05270 */
[----:B------:R-:W-:Y:S01]  /*7060*/  USEL UR40, UR40, URZ, UP0 ;  /* 0x000000ff28287287 */ /* 0x000fe20008000000 */
[----:B------:R2:W-:Y:S01]  /*7070*/  @P6 SYNCS.ARRIVE.TRANS64.RED.A1T0 RZ, [R74+URZ], RZ ;  /* 0x000000ff4aff69a7 */ /* 0x0005e200081004ff */
[----:B------:R-:W-:Y:S01]  /*7080*/  BSSY B1, `(.L_x_107) ;  /* 0x0000018000017945 */ /* 0x000fe20003800000 */
[----:B------:R-:W3:Y:S02]  /*7090*/  @P6 SYNCS.PHASECHK.TRANS64.TRYWAIT P0, [R0+URZ+0x20], R2 ;  /* 0x00002002000065a7 */ /* 0x000ee400080011ff */
[----:B---3--:R-:W-:Y:S01]  /*70a0*/  @P6 SEL R67, RZ, 0x1, !P0 ;  /* 0x00000001ff436807 */ /* 0x008fe20004000000 */
[----:B--2---:R-:W-:Y:S06]  /*70b0*/  @!P6 BRA `(.L_x_108) ;  /* 0x000000000050e947 */ /* 0x004fec0003800000 */
        /* <DEDUP_REMOVED lines=8> */
[----:B------:R-:W-:Y:S04]  /*7140*/  SHF.L.U32 R5, R98, 0x1f, RZ ;  /* 0x0000001f62057819 */ /* 0x000fe800000006ff */
[----:B------:R-:W2:Y:S02]  /*7150*/  SYNCS.PHASECHK.TRANS64.TRYWAIT P0, [R0+URZ+0x20], R5 ;  /* 0x00002005000075a7 */ /* 0x000ea400080011ff */
[----:B--2---:R-:W-:Y:S05]  /*7160*/  @!P0 BRA `(.L_x_111) ;  /* 0x0000002400408947 */ /* 0x004fea0003800000 */
.L_x_110:
[----:B------:R-:W-:Y:S05]  /*7170*/  BSYNC B0 ;  /* 0x0000000000007941 */ /* 0x000fea0003800000 */
.L_x_109:
[----:B------:R-:W-:Y:S02]  /*7180*/  ISETP.NE.AND P0, PT, R72, RZ, PT ;  /* 0x000000ff4800720c */ /* 0x000fe40003f05270 */
[----:B------:R-:W-:Y:S11]  /*7190*/  IADD3 R65, PT, PT, R65, 0x1, RZ ;  /* 0x0000000141417810 */ /* 0x000ff60007ffe0ff */
[----:B--2---:R-:W-:Y:S01]  /*71a0*/  @P0 IMAD.IADD R0, R99, 0x1, R2 ;  /* 0x0000000163000824 */ /* 0x004fe200078e0202 */
[----:B------:R-:W-:Y:S05]  /*71b0*/  @P0 WARPSYNC.ALL ;  /* 0x0000000000000948 */ /* 0x000fea0003800000 */
[----:B------:R2:W3:Y:S04]  /*71c0*/  @P0 LDSM.16.M88.4 R56, [R4+UR48+0x400] ;  /* 0x000400300438083b */ /* 0x0004e80008000200 */
[----:B------:R2:W4:Y:S04]  /*71d0*/  @P0 LDSM.16.M88.4 R60, [R3+0x400] ;  /* 0x00040000033c083b */ /* 0x0005280000000200 */
[----:B------:R2:W1:Y:S04]  /*71e0*/  @P0 LDSM.16.M88.4 R68, [R2+0x400] ;  /* 0x000400000244083b */ /* 0x0004680000000200 */
[----:B------:R2:W1:Y:S02]  /*71f0*/  @P0 LDSM.16.M88.4 R76, [R0+0x400] ;  /* 0x00040000004c083b */ /* 0x0004640000000200 */
.L_x_108:
[----:B------:R-:W-:Y:S05]  /*7200*/  BSYNC B1 ;  /* 0x0000000000017941 */ /* 0x000fea0003800000 */
.L_x_107:
[----:B--2---:R-:W-:Y:S05]  /*7210*/  VIADD R0, R48, 0x80 ;  /* 0x0000008030007836 */ /* 0x004fea0000000000 */
        /* <DEDUP_REMOVED lines=20> */
.L_x_112:
[----:B------:R-:W-:Y:S05]  /*7360*/  WARPSYNC.ALL ;  /* 0x0000000000007948 */ /* 0x000fea0003800000 */
[----:B------:R-:W-:Y:S01]  /*7370*/  R2UR UR4, R48 ;  /* 0x00000000300472ca */ /* 0x000fe200000e0000 */
[--C-:B---3--:R-:W-:Y:S01]  /*7380*/  HADD2.F32 R3, -RZ, R56.reuse.H0_H0 ;  /* 0x20000038ff037230 */ /* 0x108fe20000004100 */
        /* <DEDUP_REMOVED lines=35> */
[--C-:B----4-:R-:W-:Y:S01]  /*75c0*/  HADD2.F32 R0, -RZ, R60.reuse.H0_H0 ;  /* 0x2000003cff007230 */ /* 0x110fe20000004100 */
        /* <DEDUP_REMOVED lines=107> */
.L_x_114:
[----:B------:R-:W-:Y:S05]  /*7c80*/  BSYNC.RECONVERGENT B0 ;  /* 0x0000000000007941 */ /* 0x000fea0003800200 */
.L_x_113:
        /* <DEDUP_REMOVED lines=20> */
.L_x_118:
[----:B------:R-:W-:Y:S05]  /*7dd0*/  BSYNC B0 ;  /* 0x0000000000007941 */ /* 0x000fea0003800000 */
.L_x_117:
[----:B------:R-:W-:Y:S11]  /*7de0*/  ISETP.NE.AND P0, PT, R72, RZ, PT ;  /* 0x000000ff4800720c */ /* 0x000ff60003f05270 */
[----:B------:R-:W-:Y:S02]  /*7df0*/  @!UPT UIADD3 URZ, UPT, UPT, URZ, URZ, URZ ;  /* 0x000000fffffff290 */ /* 0x000fe4000fffe0ff */
[----:B--2---:R-:W-:Y:S01]  /*7e00*/  @P0 IADD3 R0, PT, PT, R99, R73, RZ ;  /* 0x0000004963000210 */ /* 0x004fe20007ffe0ff */
[----:B------:R-:W-:Y:S05]  /*7e10*/  @P0 WARPSYNC.ALL ;  /* 0x0000000000000948 */ /* 0x000fea0003800000 */
[----:B------:R2:W3:Y:S04]  /*7e20*/  @P0 LDSM.16.M88.4 R56, [R65+UR48+0x400] ;  /* 0x000400304138083b */ /* 0x0004e80008000200 */
[----:B------:R2:W4:Y:S04]  /*7e30*/  @P0 LDSM.16.M88.4 R60, [R3+0x400] ;  /* 0x00040000033c083b */ /* 0x0005280000000200 */
[----:B------:R2:W1:Y:S04]  /*7e40*/  @P0 LDSM.16.M88.4 R68, [R73+0x400] ;  /* 0x000400004944083b */ /* 0x0004680000000200 */
[----:B------:R2:W1:Y:S02]  /*7e50*/  @P0 LDSM.16.M88.4 R76, [R0+0x400] ;  /* 0x00040000004c083b */ /* 0x0004640000000200 */
.L_x_116:
[----:B------:R-:W-:Y:S05]  /*7e60*/  BSYNC B1 ;  /* 0x0000000000017941 */ /* 0x000fea0003800000 */
.L_x_115:
        /* <DEDUP_REMOVED lines=21> */
.L_x_120:
[----:B------:R-:W-:Y:S01]  /*7fc0*/  ISETP.NE.AND P0, PT, R101, RZ, PT ;  /* 0x000000ff6500720c */ /* 0x000fe20003f05270 */
[----:B------:R-:W-:Y:S05]  /*7fd0*/  WARPSYNC.ALL ;  /* 0x0000000000007948 */ /* 0x000fea0003800000 */
[----:B------:R-:W-:Y:S01]  /*7fe0*/  R2UR UR4, R48 ;  /* 0x00000000300472ca */ /* 0x000fe200000e0000 */
[--C-:B---3--:R-:W-:Y:S01]  /*7ff0*/  HADD2.F32 R0, -RZ, R56.reuse.H0_H0 ;  /* 0x20000038ff007230 */ /* 0x108fe20000004100 */
[----:B------:R-:W-:Y:S01]  /*8000*/  R2UR UR5, R64 ;  /* 0x00000000400572ca */ /* 0x000fe200000e0000 */
[----:B------:R-:W-:Y:S01]  /*8010*/  HADD2.F32 R2, -RZ, R56.H1_H1 ;  /* 0x30000038ff027230 */ /* 0x000fe20000004100 */
[----:B------:R-:W-:Y:S01]  /*8020*/  BSSY.RECONVERGENT B0, `(.L_x_121) ;  /* 0x0000089000007945 */ /* 0x000fe20003800200 */
[--C-:B------:R-:W-:Y:S02]  /*8030*/  HADD2.F32 R3, -RZ, R57.reuse.H0_H0 ;  /* 0x20000039ff037230 */ /* 0x100fe40000004100 */
[----:B------:R-:W-:Y:S02]  /*8040*/  HADD2.F32 R48, -RZ, R57.H1_H1 ;  /* 0x30000039ff307230 */ /* 0x000fe40000004100 */
[--C-:B------:R-:W-:Y:S02]  /*8050*/  HADD2.F32 R50, -RZ, R58.reuse.H0_H0 ;  /* 0x2000003aff327230 */ /* 0x100fe40000004100 */
[----:B------:R-:W-:Y:S02]  /*8060*/  HADD2.F32 R51, -RZ, R58.H1_H1 ;  /* 0x3000003aff337230 */ /* 0x000fe40000004100 */
[----:B-1----:R-:W1:Y:S01]  /*8070*/  LDTM.16dp256bit.x8 R4, tmem[UR4+0xc0] ;  /* 0x0000c004000479ee */ /* 0x002e6200081a0000 */
[----:B------:R-:W-:Y:S01]  /*8080*/  NOP ;  /* 0x0000000000007918 */ /* 0x000fe20000000000 */
[----:B------:R-:W-:Y:S01]  /*8090*/  UIADD3 UR5, UPT, UPT, UR5, 0xb0, URZ ;  /* 0x000000b005057890 */ /* 0x000fe2000fffe0ff */
[--C-:B------:R-:W-:Y:S02]  /*80a0*/  HADD2.F32 R52, -RZ, R59.reuse.H0_H0 ;  /* 0x2000003bff347230 */ /* 0x100fe40000004100 */
[----:B------:R-:W-:Y:S01]  /*80b0*/  HADD2.F32 R53, -RZ, R59.H1_H1 ;  /* 0x3000003bff357230 */ /* 0x000fe20000004100 */
[----:B------:R-:W-:Y:S01]  /*80c0*/  UPRMT UR5, UR37, 0x654, UR5 ;  /* 0x0000065425057896 */ /* 0x000fe20008000005 */
[--C-:B----4-:R-:W-:Y:S02]  /*80d0*/  HADD2.F32 R54, -RZ, R60.reuse.H0_H0 ;  /* 0x2000003cff367230 */ /* 0x110fe40000004100 */
[----:B------:R-:W-:Y:S02]  /*80e0*/  HADD2.F32 R55, -RZ, R60.H1_H1 ;  /* 0x3000003cff377230 */ /* 0x000fe40000004100 */
[--C-:B------:R-:W-:Y:S02]  /*80f0*/  HADD2.F32 R56, -RZ, R61.reuse.H0_H0 ;  /* 0x2000003dff387230 */ /* 0x100fe40000004100 */
[----:B------:R-:W-:Y:S02]  /*8100*/  HADD2.F32 R57, -RZ, R61.H1_H1 ;  /* 0x3000003dff397230 */ /* 0x000fe40000004100 */
[----:B-1----:R-:W-:Y:S01]  /*8110*/  SYNCS.ARRIVE.TRANS64.RED.A1T0 RZ, [UR5], RZ ;  /* 0x000000ffffff79a7 */ /* 0x002fe20008100405 */
[--C-:B------:R-:W-:Y:S02]  /*8120*/  HADD2.F32 R58, -RZ, R62.reuse.H0_H0 ;  /* 0x2000003eff3a7230 */ /* 0x100fe40000004100 */
[----:B------:R-:W-:Y:S02]  /*8130*/  HADD2.F32 R59, -RZ, R62.H1_H1 ;  /* 0x3000003eff3b7230 */ /* 0x000fe40000004100 */
[--C-:B------:R-:W-:Y:S02]  /*8140*/  HADD2.F32 R60, -RZ, R63.reuse.H0_H0 ;  /* 0x2000003fff3c7230 */ /* 0x100fe40000004100 */
[----:B------:R-:W-:Y:S02]  /*8150*/  HADD2.F32 R61, -RZ, R63.H1_H1 ;  /* 0x3000003fff3d7230 */ /* 0x000fe40000004100 */
[C---:B------:R-:W-:Y:S01]  /*8160*/  FMUL R4, R47.reuse, R4 ;  /* 0x000000042f047220 */ /* 0x040fe20000400000 */
[C---:B------:R-:W-:Y:S01]  /*8170*/  FMUL R5, R47.reuse, R5 ;  /* 0x000000052f057220 */ /* 0x040fe20000400000 */
[C---:B------:R-:W-:Y:S01]  /*8180*/  FMUL R6, R47.reuse, R6 ;  /* 0x000000062f067220 */ /* 0x040fe20000400000 */
[----:B------:R-:W-:Y:S01]  /*8190*/  FMUL R7, R47, R7 ;  /* 0x000000072f077220 */ /* 0x000fe20000400000 */
[C---:B------:R-:W-:Y:S01]  /*81a0*/  FFMA R4, R49.reuse, R0, R4 ;  /* 0x0000000031047223 */ /* 0x040fe20000000004 */
[C---:B------:R-:W-:Y:S01]  /*81b0*/  FFMA R5, R49.reuse, R2, R5 ;  /* 0x0000000231057223 */ /* 0x040fe20000000005 */
[C---:B------:R-:W-:Y:S01]  /*81c0*/  FFMA R6, R49.reuse, R3, R6 ;  /* 0x0000000331067223 */ /* 0x040fe20000000006 */
[----:B------:R-:W-:Y:S01]  /*81d0*/  FFMA R7, R49, R48, R7 ;  /* 0x0000003031077223 */ /* 0x000fe20000000007 */
[C---:B------:R-:W-:Y:S01]  /*81e0*/  FMUL R8, R47.reuse, R8 ;  /* 0x000000082f087220 */ /* 0x040fe20000400000 */
[----:B------:R-:W-:Y:S01]  /*81f0*/  FMUL R9, R47, R9 ;  /* 0x000000092f097220 */ /* 0x000fe20000400000 */
[----:B------:R-:W-:Y:S01]  /*8200*/  F2FP.F16.F32.PACK_AB R4, R5, R4 ;  /* 0x000000040504723e */ /* 0x000fe200000000ff */
[----:B------:R-:W-:Y:S01]  /*8210*/  FMUL R0, R47, R10 ;  /* 0x0000000a2f007220 */ /* 0x000fe20000400000 */
[----:B------:R-:W-:Y:S01]  /*8220*/  F2FP.F16.F32.PACK_AB R5, R7, R6 ;  /* 0x000000060705723e */ /* 0x000fe200000000ff */
[C---:B------:R-:W-:Y:S01]  /*8230*/  FFMA R8, R49.reuse, R50, R8 ;  /* 0x0000003231087223 */ /* 0x040fe20000000008 */
[C---:B------:R-:W-:Y:S01]  /*8240*/  FFMA R9, R49.reuse, R51, R9 ;  /* 0x0000003331097223 */ /* 0x040fe20000000009 */
[----:B------:R-:W-:Y:S01]  /*8250*/  FFMA R0, R49, R52, R0 ;  /* 0x0000003431007223 */ /* 0x000fe20000000000 */
[C---:B------:R-:W-:Y:S01]  /*8260*/  FMUL R2, R47.reuse, R11 ;  /* 0x0000000b2f027220 */ /* 0x040fe20000400000 */
[C---:B------:R-:W-:Y:S01]  /*8270*/  FMUL R3, R47.reuse, R12 ;  /* 0x0000000c2f037220 */ /* 0x040fe20000400000 */
[----:B------:R-:W-:Y:S01]  /*8280*/  FMUL R10, R47, R13 ;  /* 0x0000000d2f0a7220 */ /* 0x000fe20000400000 */
[----:B------:R-:W-:Y:S01]  /*8290*/  F2FP.F16.F32.PACK_AB R6, R9, R8 ;  /* 0x000000080906723e */ /* 0x000fe200000000ff */
[C---:B------:R-:W-:Y:S01]  /*82a0*/  FFMA R2, R49.reuse, R53, R2 ;  /* 0x0000003531027223 */ /* 0x040fe20000000002 */
[C---:B------:R-:W-:Y:S01]  /*82b0*/  FFMA R3, R49.reuse, R54, R3 ;  /* 0x0000003631037223 */ /* 0x040fe20000000003 */
[----:B------:R-:W-:Y:S01]  /*82c0*/  FFMA R10, R49, R55, R10 ;  /* 0x00000037310a7223 */ /* 0x000fe2000000000a */
[C---:B------:R-:W-:Y:S01]  /*82d0*/  FMUL R11, R47.reuse, R14 ;  /* 0x0000000e2f0b7220 */ /* 0x040fe20000400000 */
[C---:B------:R-:W-:Y:S01]  /*82e0*/  FMUL R15, R47.reuse, R15 ;  /* 0x0000000f2f0f7220 */ /* 0x040fe20000400000 */
[----:B------:R-:W-:Y:S01]  /*82f0*/  F2FP.F16.F32.PACK_AB R7, R2, R0 ;  /* 0x000000000207723e */ /* 0x000fe200000000ff */
[----:B------:R-:W-:Y:S01]  /*8300*/  FMUL R12, R47, R16 ;  /* 0x000000102f0c7220 */ /* 0x000fe20000400000 */
[----:B------:R-:W-:Y:S01]  /*8310*/  F2FP.F16.F32.PACK_AB R8, R10, R3 ;  /* 0x000000030a08723e */ /* 0x000fe200000000ff */
[C---:B------:R-:W-:Y:S01]  /*8320*/  FFMA R11, R49.reuse, R56, R11 ;  /* 0x00000038310b7223 */ /* 0x040fe2000000000b */
[C---:B------:R-:W-:Y:S01]  /*8330*/  FFMA R15, R49.reuse, R57, R15 ;  /* 0x00000039310f7223 */ /* 0x040fe2000000000f */
[----:B------:R1:W-:Y:S01]  /*8340*/  STSM.16.M88.4 [R107+0x6400], R4 ;  /* 0x006400046b007844 */ /* 0x0003e20000000200 */
[----:B------:R-:W-:Y:S01]  /*8350*/  FFMA R12, R49, R58, R12 ;  /* 0x0000003a310c7223 */ /* 0x000fe2000000000c */
[C---:B------:R-:W-:Y:S01]  /*8360*/  FMUL R13, R47.reuse, R17 ;  /* 0x000000112f0d7220 */ /* 0x040fe20000400000 */
[----:B------:R-:W-:Y:S01]  /*8370*/  FMUL R14, R47, R18 ;  /* 0x000000122f0e7220 */ /* 0x000fe20000400000 */
[----:B------:R-:W-:Y:S01]  /*8380*/  F2FP.F16.F32.PACK_AB R9, R15, R11 ;  /* 0x0000000b0f09723e */ /* 0x000fe200000000ff */
[--C-:B------:R-:W-:Y:S02]  /*8390*/  HADD2.F32 R62, -RZ, R68.reuse.H0_H0 ;  /* 0x20000044ff3e7230 */ /* 0x100fe40000004100 */
[C---:B------:R-:W-:Y:S01]  /*83a0*/  FFMA R13, R49.reuse, R59, R13 ;  /* 0x0000003b310d7223 */ /* 0x040fe2000000000d */
[----:B------:R-:W-:Y:S01]  /*83b0*/  FFMA R14, R49, R60, R14 ;  /* 0x0000003c310e7223 */ /* 0x000fe2000000000e */
[C---:B------:R-:W-:Y:S01]  /*83c0*/  FMUL R19, R47.reuse, R19 ;  /* 0x000000132f137220 */ /* 0x040fe20000400000 */
[----:B------:R-:W-:Y:S02]  /*83d0*/  HADD2.F32 R63, -RZ, R68.H1_H1 ;  /* 0x30000044ff3f7230 */ /* 0x000fe40000004100 */
[----:B------:R-:W-:Y:S01]  /*83e0*/  FMUL R16, R47, R20 ;  /* 0x000000142f107220 */ /* 0x000fe20000400000 */
[----:B------:R-:W-:Y:S01]  /*83f0*/  F2FP.F16.F32.PACK_AB R10, R13, R12 ;  /* 0x0000000c0d0a723e */ /* 0x000fe200000000ff */
[C---:B------:R-:W-:Y:S01]  /*8400*/  FFMA R19, R49.reuse, R61, R19 ;  /* 0x0000003d31137223 */ /* 0x040fe20000000013 */
[--C-:B------:R-:W-:Y:S02]  /*8410*/  HADD2.F32 R64, -RZ, R69.reuse.H0_H0 ;  /* 0x20000045ff407230 */ /* 0x100fe40000004100 */
[----:B------:R-:W-:Y:S01]  /*8420*/  FFMA R16, R49, R62, R16 ;  /* 0x0000003e31107223 */ /* 0x000fe20000000010 */
[----:B------:R-:W-:Y:S01]  /*8430*/  FMUL R17, R47, R21 ;  /* 0x000000152f117220 */ /* 0x000fe20000400000 */
[----:B------:R-:W-:Y:S01]  /*8440*/  HADD2.F32 R65, -RZ, R69.H1_H1 ;  /* 0x30000045ff417230 */ /* 0x000fe20000004100 */
[----:B------:R-:W-:Y:S01]  /*8450*/  F2FP.F16.F32.PACK_AB R11, R19, R14 ;  /* 0x0000000e130b723e */ /* 0x000fe200000000ff */
[----:B------:R-:W-:Y:S01]  /*8460*/  FMUL R18, R47, R22 ;  /* 0x000000162f127220 */ /* 0x000fe20000400000 */
[----:B------:R-:W-:Y:S01]  /*8470*/  FFMA R17, R49, R63, R17 ;  /* 0x0000003f31117223 */ /* 0x000fe20000000011 */
[--C-:B------:R-:W-:Y:S02]  /*8480*/  HADD2.F32 R66, -RZ, R70.reuse.H0_H0 ;  /* 0x20000046ff427230 */ /* 0x100fe40000004100 */
[----:B------:R-:W-:Y:S01]  /*8490*/  FMUL R23, R47, R23 ;  /* 0x000000172f177220 */ /* 0x000fe20000400000 */
[----:B------:R1:W-:Y:S01]  /*84a0*/  STSM.16.M88.4 [R106+0x6400], R8 ;  /* 0x006400086a007844 */ /* 0x0003e20000000200 */
[----:B------:R-:W-:Y:S01]  /*84b0*/  FFMA R18, R49, R64, R18 ;  /* 0x0000004031127223 */ /* 0x000fe20000000012 */
[----:B------:R-:W-:Y:S01]  /*84c0*/  F2FP.F16.F32.PACK_AB R16, R17, R16 ;  /* 0x000000101110723e */ /* 0x000fe200000000ff */
[----:B------:R-:W-:Y:S01]  /*84d0*/  FFMA R23, R49, R65, R23 ;  /* 0x0000004131177223 */ /* 0x000fe20000000017 */
[----:B------:R-:W-:Y:S02]  /*84e0*/  HADD2.F32 R67, -RZ, R70.H1_H1 ;  /* 0x30000046ff437230 */ /* 0x000fe40000004100 */
[C---:B------:R-:W-:Y:S01]  /*84f0*/  FMUL R20, R47.reuse, R24 ;  /* 0x000000182f147220 */ /* 0x040fe20000400000 */
[--C-:B------:R-:W-:Y:S02]  /*8500*/  HADD2.F32 R68, -RZ, R71.reuse.H0_H0 ;  /* 0x20000047ff447230 */ /* 0x100fe40000004100 */
[----:B------:R-:W-:Y:S01]  /*8510*/  FMUL R21, R47, R25 ;  /* 0x000000192f157220 */ /* 0x000fe20000400000 */
[----:B------:R-:W-:Y:S01]  /*8520*/  F2FP.F16.F32.PACK_AB R17, R23, R18 ;  /* 0x000000121711723e */ /* 0x000fe200000000ff */
[C---:B------:R-:W-:Y:S01]  /*8530*/  FFMA R20, R49.reuse, R66, R20 ;  /* 0x0000004231147223 */ /* 0x040fe20000000014 */
[----:B------:R-:W-:Y:S02]  /*8540*/  HADD2.F32 R69, -RZ, R71.H1_H1 ;  /* 0x30000047ff457230 */ /* 0x000fe40000004100 */
[----:B------:R-:W-:Y:S01]  /*8550*/  FFMA R21, R49, R67, R21 ;  /* 0x0000004331157223 */ /* 0x000fe20000000015 */
[C---:B------:R-:W-:Y:S01]  /*8560*/  FMUL R22, R47.reuse, R26 ;  /* 0x0000001a2f167220 */ /* 0x040fe20000400000 */
[--C-:B------:R-:W-:Y:S02]  /*8570*/  HADD2.F32 R70, -RZ, R76.reuse.H0_H0 ;  /* 0x2000004cff467230 */ /* 0x100fe40000004100 */
[C---:B------:R-:W-:Y:S01]  /*8580*/  FMUL R27, R47.reuse, R27 ;  /* 0x0000001b2f1b7220 */ /* 0x040fe20000400000 */
[----:B------:R-:W-:Y:S02]  /*8590*/  HADD2.F32 R71, -RZ, R76.H1_H1 ;  /* 0x3000004cff477230 */ /* 0x000fe40000004100 */
[C---:B------:R-:W-:Y:S01]  /*85a0*/  FMUL R24, R47.reuse, R28 ;  /* 0x0000001c2f187220 */ /* 0x040fe20000400000 */
[--C-:B------:R-:W-:Y:S02]  /*85b0*/  HADD2.F32 R72, -RZ, R77.reuse.H0_H0 ;  /* 0x2000004dff487230 */ /* 0x100fe40000004100 */
[----:B------:R-:W-:Y:S01]  /*85c0*/  FMUL R25, R47, R29 ;  /* 0x0000001d2f197220 */ /* 0x000fe20000400000 */
[----:B------:R-:W-:Y:S01]  /*85d0*/  FFMA R22, R49, R68, R22 ;  /* 0x0000004431167223 */ /* 0x000fe20000000016 */
[----:B------:R-:W-:Y:S02]  /*85e0*/  HADD2.F32 R73, -RZ, R77.H1_H1 ;  /* 0x3000004dff497230 */ /* 0x000fe40000004100 */
[----:B------:R-:W-:Y:S01]  /*85f0*/  FMUL R26, R47, R30 ;  /* 0x0000001e2f1a7220 */ /* 0x000fe20000400000 */
[----:B------:R-:W-:Y:S01]  /*8600*/  FFMA R27, R49, R69, R27 ;  /* 0x00000045311b7223 */ /* 0x000fe2000000001b */
        /* <DEDUP_REMOVED lines=12> */
[----:B------:R-:W-:Y:S01]  /*86d0*/  FMUL R35, R47, R35 ;  /* 0x000000232f237220 */ /* 0x000fe20000400000 */
[C---:B------:R-:W-:Y:S01]  /*86e0*/  FFMA R28, R49.reuse, R74, R28 ;  /* 0x0000004a311c7223 */ /* 0x040fe2000000001c */
[C---:B------:R-:W-:Y:S01]  /*86f0*/  FFMA R29, R49.reuse, R75, R29 ;  /* 0x0000004b311d7223 */ /* 0x040fe2000000001d */
[C---:B------:R-:W-:Y:S01]  /*8700*/  FFMA R30, R49.reuse, R76, R30 ;  /* 0x0000004c311e7223 */ /* 0x040fe2000000001e */
[----:B------:R-:W-:Y:S01]  /*8710*/  FFMA R35, R49, R77, R35 ;  /* 0x0000004d31237223 */ /* 0x000fe20000000023 */
[----:B------:R-:W-:Y:S02]  /*8720*/  F2FP.F16.F32.PACK_AB R18, R21, R20 ;  /* 0x000000141512723e */ /* 0x000fe400000000ff */
[----:B------:R-:W-:Y:S02]  /*8730*/  F2FP.F16.F32.PACK_AB R19, R27, R22 ;  /* 0x000000161b13723e */ /* 0x000fe400000000ff */
[----:B------:R-:W-:Y:S02]  /*8740*/  F2FP.F16.F32.PACK_AB R24, R25, R24 ;  /* 0x000000181918723e */ /* 0x000fe400000000ff */
[----:B------:R-:W-:Y:S01]  /*8750*/  F2FP.F16.F32.PACK_AB R25, R31, R26 ;  /* 0x0000001a1f19723e */ /* 0x000fe200000000ff */
[----:B------:R1:W-:Y:S01]  /*8760*/  STSM.16.M88.4 [R108+0x6000], R16 ;  /* 0x006000106c007844 */ /* 0x0003e20000000200 */
[----:B------:R-:W-:Y:S02]  /*8770*/  F2FP.F16.F32.PACK_AB R26, R29, R28 ;  /* 0x0000001c1d1a723e */ /* 0x000fe400000000ff */
[----:B------:R-:W-:Y:S05]  /*8780*/  F2FP.F16.F32.PACK_AB R27, R35, R30 ;  /* 0x0000001e231b723e */ /* 0x000fea00000000ff */
        /* <DEDUP_REMOVED lines=18> */
.L_x_122:
[----:B------:R-:W-:Y:S05]  /*88b0*/  BSYNC.RECONVERGENT B0 ;  /* 0x0000000000007941 */ /* 0x000fea0003800200 */
.L_x_121:
[----:B------:R-:W-:Y:S01]  /*88c0*/  BAR.SYNC.DEFER_BLOCKING 0x1, 0x80 ;  /* 0x0042000000007b1d */ /* 0x000fe20000010000 */
[----:B------:R-:W-:Y:S01]  /*88d0*/  UISETP.NE.AND UP0, UPT, UR49, -0x4, UPT ;  /* 0xfffffffc3100788c */ /* 0x000fe2000bf05270 */
[----:B------:R-:W-:Y:S08]  /*88e0*/  IADD3 R45, PT, PT, R45, 0x1, RZ ;  /* 0x000000012d2d7810 */ /* 0x000ff00007ffe0ff */
[----:B------:R-:W-:Y:S05]  /*88f0*/  BRA.U !UP0, `(.L_x_123) ;  /* 0x0000000108287547 */ /* 0x000fea000b800000 */
[----:B------:R-:W-:Y:S01]  /*8900*/  ISETP.NE.AND P0, PT, R105, RZ, PT ;  /* 0x000000ff6900720c */ /* 0x000fe20003f05270 */
[----:B------:R-:W-:Y:S01]  /*8910*/  IMAD.U32 R2, RZ, RZ, UR51 ;  /* 0x00000033ff027e24 */ /* 0x000fe2000f8e00ff */
[----:B------:R-:W-:Y:S01]  /*8920*/  UIADD3 UR51, UPT, UPT, UR51, 0x1, URZ ;  /* 0x0000000133337890 */ /* 0x000fe2000fffe0ff */
[----:B------:R-:W-:Y:S03]  /*8930*/  IMAD.U32 R0, RZ, RZ, UR37 ;  /* 0x00000025ff007e24 */ /* 0x000fe6000f8e00ff */
[----:B------:R-:W-:Y:S04]  /*8940*/  UISETP.NE.AND UP0, UPT, UR51, 0x4, UPT ;  /* 0x000000043300788c */ /* 0x000fe8000bf05270 */
[----:B------:R-:W-:Y:S03]  /*8950*/  USEL UR51, UR51, URZ, UP0 ;  /* 0x000000ff33337287 */ /* 0x000fe60008000000 */
[----:B------:R-:W-:Y:S05]  /*8960*/  @P0 LEA R2, R2, UR48, 0x3 ;  /* 0x0000003002020c11 */ /* 0x000fea000f8e18ff */
[----:B------:R-:W-:Y:S05]  /*8970*/  @P0 VIADD R2, R2, 0x40 ;  /* 0x0000004002020836 */ /* 0x000fea0000000000 */
[----:B------:R-:W-:Y:S04]  /*8980*/  @P0 PRMT R0, R0, 0x654, R2 ;  /* 0x0000065400000816 */ /* 0x000fe80000000002 */
[----:B------:R2:W-:Y:S03]  /*8990*/  @P0 SYNCS.ARRIVE.TRANS64.RED.A1T0 RZ, [R0+URZ], RZ ;  /* 0x000000ff00ff09a7 */ /* 0x0005e600081004ff */
.L_x_123:
[----:B------:R-:W-:Y:S01]  /*89a0*/  ISETP.NE.AND P2, PT, R102, RZ, PT ;  /* 0x000000ff6600720c */ /* 0x000fe20003f45270 */
[----:B------:R-:W-:Y:S01]  /*89b0*/  UIADD3 UR49, UPT, UPT, UR49, 0x4, URZ ;  /* 0x0000000431317890 */ /* 0x000fe2000fffe0ff */
[----:B------:R-:W-:Y:S01]  /*89c0*/  ISETP.NE.AND P0, PT, R104, 0x2, PT ;  /* 0x000000026800780c */ /* 0x000fe20003f05270 */
[----:B------:R-:W-:Y:S01]  /*89d0*/  IMAD.IADD R14, R43, 0x1, R86 ;  /* 0x000000012b0e7824 */ /* 0x000fe200078e0256 */
[----:B------:R-:W-:Y:S01]  /*89e0*/  ISETP.NE.AND P1, PT, R45, 0x4, PT ;  /* 0x000000042d00780c */ /* 0x000fe20003f25270 */
[----:B------:R-:W-:Y:S01]  /*89f0*/  IMAD.IADD R15, R44, 0x1, R87 ;  /* 0x000000012c0f7824 */ /* 0x000fe200078e0257 */
[----:B------:R-:W-:Y:S02]  /*8a00*/  SEL R2, RZ, 0x1, P0 ;  /* 0x00000001ff027807 */ /* 0x000fe40000000000 */
[----:B--2---:R-:W-:Y:S02]  /*8a10*/  SEL R0, RZ, 0x1, P1 ;  /* 0x00000001ff007807 */ /* 0x004fe40000800000 */
[----:B------:R-:W-:Y:S02]  /*8a20*/  LOP3.LUT R96, R96, R2, RZ, 0x3c, !PT ;  /* 0x0000000260607212 */ /* 0x000fe400078e3cff */
[----:B------:R-:W-:Y:S02]  /*8a30*/  LOP3.LUT R97, R97, R0, RZ, 0x3c, !PT ;  /* 0x0000000061617212 */ /* 0x000fe400078e3cff */
[----:B------:R-:W-:Y:S02]  /*8a40*/  @P2 R2UR UR36, R95 ;  /* 0x000000005f2422ca */ /* 0x000fe400000e0000 */
[----:B------:R-:W-:Y:S02]  /*8a50*/  SEL R104, R104, RZ, P0 ;  /* 0x000000ff68687207 */ /* 0x000fe40000000000 */
[----:B------:R-:W-:Y:S01]  /*8a60*/  SEL R45, R45, RZ, P1 ;  /* 0x000000ff2d2d7207 */ /* 0x000fe20000800000 */
[----:B------:R-:W-:Y:S10]  /*8a70*/  @P2 BRA `(.L_x_124) ;  /* 0xffffffc000082947 */ /* 0x000ff4000383ffff */
[----:B------:R-:W-:-:S09]  /*8a80*/  UISETP.NE.AND UP0, UPT, UR50, URZ, UPT ;  /* 0x000000ff3200728c */ /* 0x000fd2000bf05270 */
[----:B------:R-:W-:Y:S05]  /*8a90*/  BRA.U !UP0, `(.L_x_125) ;  /* 0x0000000108487547 */ /* 0x000fea000b800000 */
[----:B------:R-:W2:Y:S02]  /*8aa0*/  LDCU.64 UR4, c[0x0][0x890] ;  /* 0x00011200ff0477ac */ /* 0x000ea40008000a00 */
[----:B--2---:R-:W-:-:S04]  /*8ab0*/  UISETP.NE.U32.AND UP0, UPT, UR4, URZ, UPT ;  /* 0x000000ff0400728c */ /* 0x004fc8000bf05070 */
[----:B------:R-:W-:-:S09]  /*8ac0*/  UISETP.NE.AND.EX UP0, UPT, UR5, URZ, UPT, UP0 ;  /* 0x000000ff0500728c */ /* 0x000fd2000bf05300 */
[----:B------:R-:W-:Y:S05]  /*8ad0*/  BRA.U UP0, `(.L_x_126) ;  /* 0x00000001000c7547 */ /* 0x000fea000b800000 */
[----:B------:R-:W-:-:S13]  /*8ae0*/  FSETP.NEU.AND P0, PT, R49, RZ, PT ;  /* 0x000000ff3100720b */ /* 0x000fda0003f0d000 */
[----:B------:R-:W-:Y:S05]  /*8af0*/  @!P0 EXIT ;  /* 0x000000000000894d */ /* 0x000fea0003800000 */
[----:B------:R-:W-:Y:S05]  /*8b00*/  BRA `(.L_x_125) ;  /* 0x00000000002c7947 */ /* 0x000fea0003800000 */
.L_x_126:
[----:B------:R-:W-:Y:S01]  /*8b10*/  ISETP.NE.AND P0, PT, R103, RZ, PT ;  /* 0x000000ff6700720c */ /* 0x000fe20003f05270 */
[----:B------:R-:W-:-:S12]  /*8b20*/  BSSY.RECONVERGENT B0, `(.L_x_125) ;  /* 0x0000009000007945 */ /* 0x000fd80003800200 */
[----:B------:R-:W-:Y:S05]  /*8b30*/  @P0 BRA `(.L_x_127) ;  /* 0x0000000000140947 */ /* 0x000fea0003800000 */
[----:B------:R-:W2:Y:S02]  /*8b40*/  LDCU.64 UR4, c[0x0][0x888] ;  /* 0x00011100ff0477ac */ /* 0x000ea40008000a00 */
[----:B--2---:R-:W-:-:S04]  /*8b50*/  ISETP.NE.U32.AND P0, PT, RZ, UR4, PT ;  /* 0x00000004ff007c0c */ /* 0x004fc8000bf05070 */
[----:B------:R-:W-:-:S13]  /*8b60*/  ISETP.NE.AND.EX P0, PT, RZ, UR5, PT, P0 ;  /* 0x00000005ff007c0c */ /* 0x000fda000bf05300 */
[----:B------:R-:W-:Y:S05]  /*8b70*/  @!P0 EXIT ;  /* 0x000000000000894d */ /* 0x000fea0003800000 */
[----:B------:R-:W-:Y:S05]  /*8b80*/  BRA `(.L_x_128) ;  /* 0x0000000000087947 */ /* 0x000fea0003800000 */
.L_x_127:
[----:B------:R-:W-:-:S13]  /*8b90*/  FSETP.NEU.AND P0, PT, R49, RZ, PT ;  /* 0x000000ff3100720b */ /* 0x000fda0003f0d000 */
[----:B------:R-:W-:Y:S05]  /*8ba0*/  @!P0 EXIT ;  /* 0x000000000000894d */ /* 0x000fea0003800000 */
.L_x_128:
[----:B------:R-:W-:Y:S05]  /*8bb0*/  BSYNC.RECONVERGENT B0 ;  /* 0x0000000000007941 */ /* 0x000fea0003800200 */
.L_x_125:
[----:B------:R-:W-:Y:S01]  /*8bc0*/  ULEA UR4, UR51, UR48, 0x3 ;  /* 0x0000003033047291 */ /* 0x000fe2000f8e18ff */
[----:B------:R-:W-:-:S04]  /*8bd0*/  DEPBAR.LE SB0, 0x0 ;  /* 0x000080000000791a */ /* 0x000fc80000000000 */
[----:B------:R-:W-:-:S04]  /*8be0*/  UIADD3 UR4, UPT, UPT, UR4, 0x40, URZ ;  /* 0x0000004004047890 */ /* 0x000fc8000fffe0ff */
[----:B------:R-:W-:-:S09]  /*8bf0*/  UPRMT UR4, UR37, 0x654, UR4 ;  /* 0x0000065425047896 */ /* 0x000fd20008000004 */
[----:B------:R-:W-:Y:S01]  /*8c00*/  SYNCS.ARRIVE.TRANS64.RED.A1T0 RZ, [UR4], RZ ;  /* 0x000000ffffff79a7 */ /* 0x000fe20008100404 */
[----:B------:R-:W-:Y:S05]  /*8c10*/  EXIT ;  /* 0x000000000000794d */ /* 0x000fea0003800000 */
.L_x_19:
[----:B--2---:R2:W1:Y:S02]  /*8c20*/  SYNCS.PHASECHK.TRANS64.TRYWAIT P0, [R2+URZ+0xe0], R3 ;  /* 0x0000e003020075a7 */ /* 0x00446400080011ff */
[----:B-1----:R-:W-:Y:S05]  /*8c30*/  @!P0 NANOSLEEP.SYNCS 0x989680 ;  /* 0x009896800000895d */ /* 0x002fea0003900000 */
[----:B------:R-:W1:Y:S02]  /*8c40*/  @!P0 SYNCS.PHASECHK.TRANS64 P0, [R2+URZ+0xe0], R3 ;  /* 0x0000e003020085a7 */ /* 0x000e6400080010ff */
[----:B-1----:R-:W-:Y:S05]  /*8c50*/  @!P0 BRA `(.L_x_19) ;  /* 0xfffffffc00f08947 */ /* 0x002fea000383ffff */
[----:B------:R-:W-:Y:S05]  /*8c60*/  BRA `(.L_x_129) ;  /* 0xffffff88004c7947 */ /* 0x000fea000383ffff */
.L_x_22:
[----:B-1----:R-:W-:-:S07]  /*8c70*/  MOV R2, UR33 ;  /* 0x0000002100027c02 */ /* 0x002fce0008000f00 */
.L_x_130:
[----:B-1----:R1:W2:Y:S02]  /*8c80*/  SYNCS.PHASECHK.TRANS64.TRYWAIT P0, [R2+URZ+0x10], R4 ;  /* 0x00001004020075a7 */ /* 0x0022a400080011ff */
[----:B--2---:R-:W-:Y:S05]  /*8c90*/  @!P0 NANOSLEEP.SYNCS 0x989680 ;  /* 0x009896800000895d */ /* 0x004fea0003900000 */
[----:B------:R-:W2:Y:S02]  /*8ca0*/  @!P0 SYNCS.PHASECHK.TRANS64 P0, [R2+URZ+0x10], R4 ;  /* 0x00001004020085a7 */ /* 0x000ea400080010ff */
[----:B--2---:R-:W-:Y:S05]  /*8cb0*/  @!P0 BRA `(.L_x_130) ;  /* 0xfffffffc00f08947 */ /* 0x004fea000383ffff */
[----:B------:R-:W-:Y:S05]  /*8cc0*/  BRA `(.L_x_21) ;  /* 0xffffff88009c7947 */ /* 0x000fea000383ffff */
.L_x_28:
[----:B-1----:R-:W-:-:S07]  /*8cd0*/  MOV R2, UR17 ;  /* 0x0000001100027c02 */ /* 0x002fce0008000f00 */
.L_x_131:
[----:B-1----:R1:W2:Y:S02]  /*8ce0*/  SYNCS.PHASECHK.TRANS64.TRYWAIT P0, [R2+URZ+0x10], R4 ;  /* 0x00001004020075a7 */ /* 0x0022a400080011ff */
[----:B--2---:R-:W-:Y:S05]  /*8cf0*/  @!P0 NANOSLEEP.SYNCS 0x989680 ;  /* 0x009896800000895d */ /* 0x004fea0003900000 */
[----:B------:R-:W2:Y:S02]  /*8d00*/  @!P0 SYNCS.PHASECHK.TRANS64 P0, [R2+URZ+0x10], R4 ;  /* 0x00001004020085a7 */ /* 0x000ea400080010ff */
[----:B--2---:R-:W-:Y:S05]  /*8d10*/  @!P0 BRA `(.L_x_131) ;  /* 0xfffffffc00f08947 */ /* 0x004fea000383ffff */
[----:B------:R-:W-:Y:S05]  /*8d20*/  BRA `(.L_x_27) ;  /* 0xffffff8c00447947 */ /* 0x000fea000383ffff */
.L_x_32:
[----:B-1----:R1:W2:Y:S02]  /*8d30*/  SYNCS.PHASECHK.TRANS64.TRYWAIT P0, [R2+URZ+0x70], R3 ;  /* 0x00007003020075a7 */ /* 0x0022a400080011ff */
[----:B--2---:R-:W-:Y:S05]  /*8d40*/  @!P0 NANOSLEEP.SYNCS 0x989680 ;  /* 0x009896800000895d */ /* 0x004fea0003900000 */
[----:B------:R-:W2:Y:S02]  /*8d50*/  @!P0 SYNCS.PHASECHK.TRANS64 P0, [R2+URZ+0x70], R3 ;  /* 0x00007003020085a7 */ /* 0x000ea400080010ff */
[----:B--2---:R-:W-:Y:S05]  /*8d60*/  @!P0 BRA `(.L_x_32) ;  /* 0xfffffffc00f08947 */ /* 0x004fea000383ffff */
[----:B------:R-:W-:Y:S05]  /*8d70*/  BRA `(.L_x_132) ;  /* 0xffffff8c00d47947 */ /* 0x000fea000383ffff */
.L_x_36:
[----:B----4-:R-:W-:-:S07]  /*8d80*/  MOV R0, UR4 ;  /* 0x0000000400007c02 */ /* 0x010fce0008000f00 */
.L_x_133:
[----:B-1----:R1:W2:Y:S02]  /*8d90*/  SYNCS.PHASECHK.TRANS64.TRYWAIT P0, [R0+URZ], R2 ;  /* 0x00000002000075a7 */ /* 0x0022a400080011ff */
[----:B--2---:R-:W-:Y:S05]  /*8da0*/  @!P0 NANOSLEEP.SYNCS 0x989680 ;  /* 0x009896800000895d */ /* 0x004fea0003900000 */
[----:B------:R-:W2:Y:S02]  /*8db0*/  @!P0 SYNCS.PHASECHK.TRANS64 P0, [R0+URZ], R2 ;  /* 0x00000002000085a7 */ /* 0x000ea400080010ff */
[----:B--2---:R-:W-:Y:S05]  /*8dc0*/  @!P0 BRA `(.L_x_133) ;  /* 0xfffffffc00f08947 */ /* 0x004fea000383ffff */
[----:B------:R-:W-:Y:S05]  /*8dd0*/  BRA `(.L_x_134) ;  /* 0xffffff9400447947 */ /* 0x000fea000383ffff */
.L_x_39:
[----:B-1----:R1:W2:Y:S02]  /*8de0*/  SYNCS.PHASECHK.TRANS64.TRYWAIT P0, [R0+URZ+0xd0], R4 ;  /* 0x0000d004000075a7 */ /* 0x0022a400080011ff */
[----:B--2---:R-:W-:Y:S05]  /*8df0*/  @!P0 NANOSLEEP.SYNCS 0x989680 ;  /* 0x009896800000895d */ /* 0x004fea0003900000 */
[----:B------:R-:W2:Y:S02]  /*8e00*/  @!P0 SYNCS.PHASECHK.TRANS64 P0, [R0+URZ+0xd0], R4 ;  /* 0x0000d004000085a7 */ /* 0x000ea400080010ff */
[----:B--2---:R-:W-:Y:S05]  /*8e10*/  @!P0 BRA `(.L_x_39) ;  /* 0xfffffffc00f08947 */ /* 0x004fea000383ffff */
[----:B------:R-:W-:Y:S05]  /*8e20*/  BRA `(.L_x_135) ;  /* 0xffffff9400a07947 */ /* 0x000fea000383ffff */
.L_x_40:
[----:B------:R-:W-:-:S07]  /*8e30*/  MOV R0, UR5 ;  /* 0x0000000500007c02 */ /* 0x000fce0008000f00 */
.L_x_136:
[----:B-1----:R1:W2:Y:S02]  /*8e40*/  SYNCS.PHASECHK.TRANS64.TRYWAIT P0, [R0+URZ+0x80], R5 ;  /* 0x00008005000075a7 */ /* 0x0022a400080011ff */
[----:B--2---:R-:W-:Y:S05]  /*8e50*/  @!P0 NANOSLEEP.SYNCS 0x989680 ;  /* 0x009896800000895d */ /* 0x004fea0003900000 */
[----:B------:R-:W2:Y:S02]  /*8e60*/  @!P0 SYNCS.PHASECHK.TRANS64 P0, [R0+URZ+0x80], R5 ;  /* 0x00008005000085a7 */ /* 0x000ea400080010ff */
[----:B--2---:R-:W-:Y:S05]  /*8e70*/  @!P0 BRA `(.L_x_136) ;  /* 0xfffffffc00f08947 */ /* 0x004fea000383ffff */
[----:B------:R-:W-:Y:S05]  /*8e80*/  BRA `(.L_x_137) ;  /* 0xffffff9400b07947 */ /* 0x000fea000383ffff */
.L_x_41:
[----:B-1----:R1:W2:Y:S02]  /*8e90*/  SYNCS.PHASECHK.TRANS64.TRYWAIT P1, [R0+URZ+0x70], R4 ;  /* 0x00007004000075a7 */ /* 0x0022a400080211ff */
[----:B--2---:R-:W-:Y:S05]  /*8ea0*/  @!P1 NANOSLEEP.SYNCS 0x989680 ;  /* 0x009896800000995d */ /* 0x004fea0003900000 */
[----:B------:R-:W2:Y:S02]  /*8eb0*/  @!P1 SYNCS.PHASECHK.TRANS64 P1, [R0+URZ+0x70], R4 ;  /* 0x00007004000095a7 */ /* 0x000ea400080210ff */
[----:B--2---:R-:W-:Y:S05]  /*8ec0*/  @!P1 BRA `(.L_x_41) ;  /* 0xfffffffc00f09947 */ /* 0x004fea000383ffff */
[----:B------:R-:W-:Y:S05]  /*8ed0*/  BRA `(.L_x_138) ;  /* 0xffffff9400e07947 */ /* 0x000fea000383ffff */
.L_x_44:
[----:B------:R-:W-:-:S07]  /*8ee0*/  MOV R0, UR5 ;  /* 0x0000000500007c02 */ /* 0x000fce0008000f00 */
.L_x_139:
[----:B-1----:R1:W2:Y:S02]  /*8ef0*/  SYNCS.PHASECHK.TRANS64.TRYWAIT P0, [R0+URZ+0x80], R2 ;  /* 0x00008002000075a7 */ /* 0x0022a400080011ff */
[----:B--2---:R-:W-:Y:S05]  /*8f00*/  @!P0 NANOSLEEP.SYNCS 0x989680 ;  /* 0x009896800000895d */ /* 0x004fea0003900000 */
[----:B------:R-:W2:Y:S02]  /*8f10*/  @!P0 SYNCS.PHASECHK.TRANS64 P0, [R0+URZ+0x80], R2 ;  /* 0x00008002000085a7 */ /* 0x000ea400080010ff */
[----:B--2---:R-:W-:Y:S05]  /*8f20*/  @!P0 BRA `(.L_x_139) ;  /* 0xfffffffc00f08947 */ /* 0x004fea000383ffff */
[----:B------:R-:W-:Y:S05]  /*8f30*/  BRA `(.L_x_43) ;  /* 0xffffff9800347947 */ /* 0x000fea000383ffff */
.L_x_51:
[----:B-1----:R1:W2:Y:S02]  /*8f40*/  SYNCS.PHASECHK.TRANS64.TRYWAIT P1, [R0+URZ+0x70], R2 ;  /* 0x00007002000075a7 */ /* 0x0022a400080211ff */
[----:B--2---:R-:W-:Y:S05]  /*8f50*/  @!P1 NANOSLEEP.SYNCS 0x989680 ;  /* 0x009896800000995d */ /* 0x004fea0003900000 */
[----:B------:R-:W2:Y:S02]  /*8f60*/  @!P1 SYNCS.PHASECHK.TRANS64 P1, [R0+URZ+0x70], R2 ;  /* 0x00007002000095a7 */ /* 0x000ea400080210ff */
[----:B--2---:R-:W-:Y:S05]  /*8f70*/  @!P1 BRA `(.L_x_51) ;  /* 0xfffffffc00f09947 */ /* 0x004fea000383ffff */
[----:B------:R-:W-:Y:S05]  /*8f80*/  BRA `(.L_x_140) ;  /* 0xffffff9c00947947 */ /* 0x000fea000383ffff */
.L_x_52:
[----:B------:R-:W-:-:S07]  /*8f90*/  MOV R2, UR8 ;  /* 0x0000000800027c02 */ /* 0x000fce0008000f00 */
.L_x_141:
[----:B-1----:R1:W2:Y:S02]  /*8fa0*/  SYNCS.PHASECHK.TRANS64.TRYWAIT P0, [R2+URZ+0xb0], R0 ;  /* 0x0000b000020075a7 */ /* 0x0022a400080011ff */
[----:B--2---:R-:W-:Y:S05]  /*8fb0*/  @!P0 NANOSLEEP.SYNCS 0x989680 ;  /* 0x009896800000895d */ /* 0x004fea0003900000 */
[----:B------:R-:W2:Y:S02]  /*8fc0*/  @!P0 SYNCS.PHASECHK.TRANS64 P0, [R2+URZ+0xb0], R0 ;  /* 0x0000b000020085a7 */ /* 0x000ea400080010ff */
[----:B--2---:R-:W-:Y:S05]  /*8fd0*/  @!P0 BRA `(.L_x_141) ;  /* 0xfffffffc00f08947 */ /* 0x004fea000383ffff */
[----:B------:R-:W-:Y:S05]  /*8fe0*/  BRA `(.L_x_142) ;  /* 0xffffff9c00e47947 */ /* 0x000fea000383ffff */
.L_x_55:
[----:B------:R-:W-:Y:S07]  /*8ff0*/  MOV R0, UR7 ;  /* 0x0000000700007c02 */ /* 0x000fee0008000f00 */
.L_x_143:
[----:B-1----:R1:W2:Y:S02]  /*9000*/  SYNCS.PHASECHK.TRANS64.TRYWAIT P0, [R0+URZ], R2 ;  /* 0x00000002000075a7 */ /* 0x0022a400080011ff */
[----:B--2---:R-:W-:Y:S05]  /*9010*/  @!P0 NANOSLEEP.SYNCS 0x989680 ;  /* 0x009896800000895d */ /* 0x004fea0003900000 */
[----:B------:R-:W2:Y:S02]  /*9020*/  @!P0 SYNCS.PHASECHK.TRANS64 P0, [R0+URZ], R2 ;  /* 0x00000002000085a7 */ /* 0x000ea400080010ff */
[----:B--2---:R-:W-:Y:S05]  /*9030*/  @!P0 BRA `(.L_x_143) ;  /* 0xfffffffc00f08947 */ /* 0x004fea000383ffff */
[----:B------:R-:W-:Y:S05]  /*9040*/  BRA `(.L_x_54) ;  /* 0xffffffa000007947 */ /* 0x000fea000383ffff */
.L_x_58:
[----:B------:R-:W-:-:S07]  /*9050*/  MOV R0, UR5 ;  /* 0x0000000500007c02 */ /* 0x000fce0008000f00 */
.L_x_144:
[----:B--2---:R2:W3:Y:S02]  /*9060*/  SYNCS.PHASECHK.TRANS64.TRYWAIT P0, [R0+URZ], R2 ;  /* 0x00000002000075a7 */ /* 0x0044e400080011ff */
[----:B---3--:R-:W-:Y:S05]  /*9070*/  @!P0 NANOSLEEP.SYNCS 0x989680 ;  /* 0x009896800000895d */ /* 0x008fea0003900000 */
[----:B------:R-:W3:Y:S02]  /*9080*/  @!P0 SYNCS.PHASECHK.TRANS64 P0, [R0+URZ], R2 ;  /* 0x00000002000085a7 */ /* 0x000ee400080010ff */
[----:B---3--:R-:W-:Y:S05]  /*9090*/  @!P0 BRA `(.L_x_144) ;  /* 0xfffffffc00f08947 */ /* 0x008fea000383ffff */
[----:B------:R-:W-:Y:S05]  /*90a0*/  BRA `(.L_x_145) ;  /* 0xffffffa000b47947 */ /* 0x000fea000383ffff */
.L_x_59:
[----:B------:R-:W-:-:S07]  /*90b0*/  MOV R0, UR5 ;  /* 0x0000000500007c02 */ /* 0x000fce0008000f00 */
.L_x_146:
[----:B-1----:R1:W2:Y:S02]  /*90c0*/  SYNCS.PHASECHK.TRANS64.TRYWAIT P0, [R0+URZ], R3 ;  /* 0x00000003000075a7 */ /* 0x0022a400080011ff */
[----:B--2---:R-:W-:Y:S05]  /*90d0*/  @!P0 NANOSLEEP.SYNCS 0x989680 ;  /* 0x009896800000895d */ /* 0x004fea0003900000 */
[----:B------:R-:W2:Y:S02]  /*90e0*/  @!P0 SYNCS.PHASECHK.TRANS64 P0, [R0+URZ], R3 ;  /* 0x00000003000085a7 */ /* 0x000ea400080010ff */
[----:B--2---:R-:W-:Y:S05]  /*90f0*/  @!P0 BRA `(.L_x_146) ;  /* 0xfffffffc00f08947 */ /* 0x004fea000383ffff */
[----:B------:R-:W-:Y:S05]  /*9100*/  BRA `(.L_x_147) ;  /* 0xffffffa000c07947 */ /* 0x000fea000383ffff */
.L_x_60:
[----:B------:R-:W-:-:S07]  /*9110*/  MOV R0, UR5 ;  /* 0x0000000500007c02 */ /* 0x000fce0008000f00 */
.L_x_148:
[----:B-1----:R1:W2:Y:S02]  /*9120*/  SYNCS.PHASECHK.TRANS64.TRYWAIT P0, [R0+URZ], R3 ;  /* 0x00000003000075a7 */ /* 0x0022a400080011ff */
[----:B--2---:R-:W-:Y:S05]  /*9130*/  @!P0 NANOSLEEP.SYNCS 0x989680 ;  /* 0x009896800000895d */ /* 0x004fea0003900000 */
[----:B------:R-:W2:Y:S02]  /*9140*/  @!P0 SYNCS.PHASECHK.TRANS64 P0, [R0+URZ], R3 ;  /* 0x00000003000085a7 */ /* 0x000ea400080010ff */
[----:B--2---:R-:W-:Y:S05]  /*9150*/  @!P0 BRA `(.L_x_148) ;  /* 0xfffffffc00f08947 */ /* 0x004fea000383ffff */
[----:B------:R-:W-:Y:S05]  /*9160*/  BRA `(.L_x_149) ;  /* 0xffffffa000cc7947 */ /* 0x000fea000383ffff */
.L_x_61:
[----:B-1----:R-:W-:-:S07]  /*9170*/  MOV R0, UR7 ;  /* 0x0000000700007c02 */ /* 0x002fce0008000f00 */
.L_x_150:
[----:B-1----:R1:W2:Y:S02]  /*9180*/  SYNCS.PHASECHK.TRANS64.TRYWAIT P0, [R0+URZ], R2 ;  /* 0x00000002000075a7 */ /* 0x0022a400080011ff */
[----:B--2---:R-:W-:Y:S05]  /*9190*/  @!P0 NANOSLEEP.SYNCS 0x989680 ;  /* 0x009896800000895d */ /* 0x004fea0003900000 */
[----:B------:R-:W2:Y:S02]  /*91a0*/  @!P0 SYNCS.PHASECHK.TRANS64 P0, [R0+URZ], R2 ;  /* 0x00000002000085a7 */ /* 0x000ea400080010ff */
[----:B--2---:R-:W-:Y:S05]  /*91b0*/  @!P0 BRA `(.L_x_150) ;  /* 0xfffffffc00f08947 */ /* 0x004fea000383ffff */
[----:B------:R-:W-:Y:S05]  /*91c0*/  BRA `(.L_x_151) ;  /* 0xffffffa000d87947 */ /* 0x000fea000383ffff */
.L_x_66:
[----:B--2---:R2:W3:Y:S02]  /*91d0*/  SYNCS.PHASECHK.TRANS64.TRYWAIT P0, [R0+URZ+0x70], R2 ;  /* 0x00007002000075a7 */ /* 0x0044e400080011ff */
[----:B---3--:R-:W-:Y:S05]  /*91e0*/  @!P0 NANOSLEEP.SYNCS 0x989680 ;  /* 0x009896800000895d */ /* 0x008fea0003900000 */
[----:B------:R-:W3:Y:S02]  /*91f0*/  @!P0 SYNCS.PHASECHK.TRANS64 P0, [R0+URZ+0x70], R2 ;  /* 0x00007002000085a7 */ /* 0x000ee400080010ff */
[----:B---3--:R-:W-:Y:S05]  /*9200*/  @!P0 BRA `(.L_x_66) ;  /* 0xfffffffc00f08947 */ /* 0x008fea000383ffff */
[----:B------:R-:W-:Y:S05]  /*9210*/  BRA `(.L_x_152) ;  /* 0xffffffa400e47947 */ /* 0x000fea000383ffff */
.L_x_69:
[----:B------:R-:W-:Y:S07]  /*9220*/  MOV R0, UR7 ;  /* 0x0000000700007c02 */ /* 0x000fee0008000f00 */
.L_x_153:
[----:B--2---:R2:W3:Y:S02]  /*9230*/  SYNCS.PHASECHK.TRANS64.TRYWAIT P0, [R0+URZ+0x68], R2 ;  /* 0x00006802000075a7 */ /* 0x0044e400080011ff */
[----:B---3--:R-:W-:Y:S05]  /*9240*/  @!P0 NANOSLEEP.SYNCS 0x989680 ;  /* 0x009896800000895d */ /* 0x008fea0003900000 */
[----:B------:R-:W3:Y:S02]  /*9250*/  @!P0 SYNCS.PHASECHK.TRANS64 P0, [R0+URZ+0x68], R2 ;  /* 0x00006802000085a7 */ /* 0x000ee400080010ff */
[----:B---3--:R-:W-:Y:S05]  /*9260*/  @!P0 BRA `(.L_x_153) ;  /* 0xfffffffc00f08947 */ /* 0x008fea000383ffff */
[----:B------:R-:W-:Y:S05]  /*9270*/  BRA `(.L_x_68) ;  /* 0xffffffa800c47947 */ /* 0x000fea000383ffff */
.L_x_72:
[----:B------:R-:W-:Y:S07]  /*9280*/  MOV R0, UR7 ;  /* 0x0000000700007c02 */ /* 0x000fee0008000f00 */
.L_x_154:
[----:B-1----:R1:W2:Y:S02]  /*9290*/  SYNCS.PHASECHK.TRANS64.TRYWAIT P0, [R0+URZ+0x40], R14 ;  /* 0x0000400e000075a7 */ /* 0x0022a400080011ff */
[----:B--2---:R-:W-:Y:S05]  /*92a0*/  @!P0 NANOSLEEP.SYNCS 0x989680 ;  /* 0x009896800000895d */ /* 0x004fea0003900000 */
[----:B------:R-:W2:Y:S02]  /*92b0*/  @!P0 SYNCS.PHASECHK.TRANS64 P0, [R0+URZ+0x40], R14 ;  /* 0x0000400e000085a7 */ /* 0x000ea400080010ff */
[----:B--2---:R-:W-:Y:S05]  /*92c0*/  @!P0 BRA `(.L_x_154) ;  /* 0xfffffffc00f08947 */ /* 0x004fea000383ffff */
[----:B------:R-:W-:Y:S05]  /*92d0*/  BRA `(.L_x_155) ;  /* 0xffffffac003c7947 */ /* 0x000fea000383ffff */
.L_x_73:
[----:B------:R-:W-:Y:S07]  /*92e0*/  MOV R0, UR7 ;  /* 0x0000000700007c02 */ /* 0x000fee0008000f00 */
.L_x_156:
[----:B-1----:R1:W2:Y:S02]  /*92f0*/  SYNCS.PHASECHK.TRANS64.TRYWAIT P0, [R0+URZ+0x48], R14 ;  /* 0x0000480e000075a7 */ /* 0x0022a400080011ff */
[----:B--2---:R-:W-:Y:S05]  /*9300*/  @!P0 NANOSLEEP.SYNCS 0x989680 ;  /* 0x009896800000895d */ /* 0x004fea0003900000 */
[----:B------:R-:W2:Y:S02]  /*9310*/  @!P0 SYNCS.PHASECHK.TRANS64 P0, [R0+URZ+0x48], R14 ;  /* 0x0000480e000085a7 */ /* 0x000ea400080010ff */
[----:B--2---:R-:W-:Y:S05]  /*9320*/  @!P0 BRA `(.L_x_156) ;  /* 0xfffffffc00f08947 */ /* 0x004fea000383ffff */
[----:B------:R-:W-:Y:S05]  /*9330*/  BRA `(.L_x_157) ;  /* 0xffffffac00747947 */ /* 0x000fea000383ffff */
.L_x_74:
[----:B------:R-:W-:Y:S07]  /*9340*/  MOV R0, UR7 ;  /* 0x0000000700007c02 */ /* 0x000fee0008000f00 */
.L_x_158:
[----:B-1----:R1:W2:Y:S02]  /*9350*/  SYNCS.PHASECHK.TRANS64.TRYWAIT P0, [R0+URZ+0x50], R14 ;  /* 0x0000500e000075a7 */ /* 0x0022a400080011ff */
[----:B--2---:R-:W-:Y:S05]  /*9360*/  @!P0 NANOSLEEP.SYNCS 0x989680 ;  /* 0x009896800000895d */ /* 0x004fea0003900000 */
[----:B------:R-:W2:Y:S02]  /*9370*/  @!P0 SYNCS.PHASECHK.TRANS64 P0, [R0+URZ+0x50], R14 ;  /* 0x0000500e000085a7 */ /* 0x000ea400080010ff */
[----:B--2---:R-:W-:Y:S05]  /*9380*/  @!P0 BRA `(.L_x_158) ;  /* 0xfffffffc00f08947 */ /* 0x004fea000383ffff */
[----:B------:R-:W-:Y:S05]  /*9390*/  BRA `(.L_x_159) ;  /* 0xffffffac00b87947 */ /* 0x000fea000383ffff */
.L_x_75:
[----:B------:R-:W-:Y:S07]  /*93a0*/  MOV R0, UR7 ;  /* 0x0000000700007c02 */ /* 0x000fee0008000f00 */
.L_x_160:
[----:B-1----:R1:W2:Y:S02]  /*93b0*/  SYNCS.PHASECHK.TRANS64.TRYWAIT P0, [R0+URZ+0x58], R14 ;  /* 0x0000580e000075a7 */ /* 0x0022a400080011ff */
[----:B--2---:R-:W-:Y:S05]  /*93c0*/  @!P0 NANOSLEEP.SYNCS 0x989680 ;  /* 0x009896800000895d */ /* 0x004fea0003900000 */
[----:B------:R-:W2:Y:S02]  /*93d0*/  @!P0 SYNCS.PHASECHK.TRANS64 P0, [R0+URZ+0x58], R14 ;  /* 0x0000580e000085a7 */ /* 0x000ea400080010ff */
[----:B--2---:R-:W-:Y:S05]  /*93e0*/  @!P0 BRA `(.L_x_160) ;  /* 0xfffffffc00f08947 */ /* 0x004fea000383ffff */
[----:B------:R-:W-:Y:S05]  /*93f0*/  BRA `(.L_x_161) ;  /* 0xffffffb0003c7947 */ /* 0x000fea000383ffff */
.L_x_77:
[----:B------:R-:W-:-:S07]  /*9400*/  MOV R0, UR7 ;  /* 0x0000000700007c02 */ /* 0x000fce0008000f00 */
.L_x_162:
[----:B-1----:R1:W3:Y:S02]  /*9410*/  SYNCS.PHASECHK.TRANS64.TRYWAIT P0, [R0+URZ+0x40], R2 ;  /* 0x00004002000075a7 */ /* 0x0022e400080011ff */
[----:B---3--:R-:W-:Y:S05]  /*9420*/  @!P0 NANOSLEEP.SYNCS 0x989680 ;  /* 0x009896800000895d */ /* 0x008fea0003900000 */
[----:B------:R-:W3:Y:S02]  /*9430*/  @!P0 SYNCS.PHASECHK.TRANS64 P0, [R0+URZ+0x40], R2 ;  /* 0x00004002000085a7 */ /* 0x000ee400080010ff */
[----:B---3--:R-:W-:Y:S05]  /*9440*/  @!P0 BRA `(.L_x_162) ;  /* 0xfffffffc00f08947 */ /* 0x008fea000383ffff */
[----:B------:R-:W-:Y:S05]  /*9450*/  BRA `(.L_x_163) ;  /* 0xffffffb000ac7947 */ /* 0x000fea000383ffff */
.L_x_78:
[----:B-1----:R-:W-:-:S07]  /*9460*/  MOV R0, UR7 ;  /* 0x0000000700007c02 */ /* 0x002fce0008000f00 */
.L_x_164:
[----:B-1----:R1:W3:Y:S02]  /*9470*/  SYNCS.PHASECHK.TRANS64.TRYWAIT P0, [R0+URZ+0x48], R2 ;  /* 0x00004802000075a7 */ /* 0x0022e400080011ff */
[----:B---3--:R-:W-:Y:S05]  /*9480*/  @!P0 NANOSLEEP.SYNCS 0x989680 ;  /* 0x009896800000895d */ /* 0x008fea0003900000 */
[----:B------:R-:W3:Y:S02]  /*9490*/  @!P0 SYNCS.PHASECHK.TRANS64 P0, [R0+URZ+0x48], R2 ;  /* 0x00004802000085a7 */ /* 0x000ee400080010ff */
[----:B---3--:R-:W-:Y:S05]  /*94a0*/  @!P0 BRA `(.L_x_164) ;  /* 0xfffffffc00f08947 */ /* 0x008fea000383ffff */
[----:B------:R-:W-:Y:S05]  /*94b0*/  BRA `(.L_x_165) ;  /* 0xffffffb0009c7947 */ /* 0x000fea000383ffff */
.L_x_79:
[----:B-1----:R-:W-:-:S07]  /*94c0*/  MOV R0, UR7 ;  /* 0x0000000700007c02 */ /* 0x002fce0008000f00 */
.L_x_166:
[----:B-1----:R1:W3:Y:S02]  /*94d0*/  SYNCS.PHASECHK.TRANS64.TRYWAIT P0, [R0+URZ+0x50], R2 ;  /* 0x00005002000075a7 */ /* 0x0022e400080011ff */
[----:B---3--:R-:W-:Y:S05]  /*94e0*/  @!P0 NANOSLEEP.SYNCS 0x989680 ;  /* 0x009896800000895d */ /* 0x008fea0003900000 */
[----:B------:R-:W3:Y:S02]  /*94f0*/  @!P0 SYNCS.PHASECHK.TRANS64 P0, [R0+URZ+0x50], R2 ;  /* 0x00005002000085a7 */ /* 0x000ee400080010ff */
[----:B---3--:R-:W-:Y:S05]  /*9500*/  @!P0 BRA `(.L_x_166) ;  /* 0xfffffffc00f08947 */ /* 0x008fea000383ffff */
[----:B------:R-:W-:Y:S05]  /*9510*/  BRA `(.L_x_167) ;  /* 0xffffffb0008c7947 */ /* 0x000fea000383ffff */
.L_x_81:
[----:B--2---:R2:W4:Y:S02]  /*9520*/  SYNCS.PHASECHK.TRANS64.TRYWAIT P0, [R0+URZ+0x70], R2 ;  /* 0x00007002000075a7 */ /* 0x00452400080011ff */
[----:B----4-:R-:W-:Y:S05]  /*9530*/  @!P0 NANOSLEEP.SYNCS 0x989680 ;  /* 0x009896800000895d */ /* 0x010fea0003900000 */
[----:B------:R-:W4:Y:S02]  /*9540*/  @!P0 SYNCS.PHASECHK.TRANS64 P0, [R0+URZ+0x70], R2 ;  /* 0x00007002000085a7 */ /* 0x000f2400080010ff */
[----:B----4-:R-:W-:Y:S05]  /*9550*/  @!P0 BRA `(.L_x_81) ;  /* 0xfffffffc00f08947 */ /* 0x010fea000383ffff */
[----:B------:R-:W-:Y:S05]  /*9560*/  BRA `(.L_x_168) ;  /* 0xffffffb400607947 */ /* 0x000fea000383ffff */
.L_x_92:
[----:B-1----:R-:W-:Y:S04]  /*9570*/  MOV R0, UR48 ;  /* 0x0000003000007c02 */ /* 0x002fe80008000f00 */
[----:B------:R1:W3:Y:S03]  /*9580*/  SYNCS.PHASECHK.TRANS64.TRYWAIT P1, [R0+URZ+0x20], R3 ;  /* 0x00002003000075a7 */ /* 0x0002e600080211ff */
[----:B---3--:R-:W-:Y:S05]  /*9590*/  @!P1 NANOSLEEP.SYNCS 0x989680 ;  /* 0x009896800000995d */ /* 0x008fea0003900000 */
[----:B------:R-:W3:Y:S02]  /*95a0*/  @!P1 SYNCS.PHASECHK.TRANS64 P1, [R0+URZ+0x20], R3 ;  /* 0x00002003000095a7 */ /* 0x000ee400080210ff */
[----:B---3--:R-:W-:Y:S05]  /*95b0*/  @!P1 BRA `(.L_x_92) ;  /* 0xfffffffc00ec9947 */ /* 0x008fea000383ffff */
[----:B------:R-:W-:Y:S05]  /*95c0*/  BRA `(.L_x_91) ;  /* 0xffffffc000987947 */ /* 0x000fea000383ffff */
.L_x_94:
[----:B-1----:R1:W2:Y:S02]  /*95d0*/  SYNCS.PHASECHK.TRANS64.TRYWAIT P0, [R64+URZ+0x90], R2 ;  /* 0x00009002400075a7 */ /* 0x0022a400080011ff */
[----:B--2---:R-:W-:Y:S05]  /*95e0*/  @!P0 NANOSLEEP.SYNCS 0x989680 ;  /* 0x009896800000895d */ /* 0x004fea0003900000 */
[----:B------:R-:W2:Y:S02]  /*95f0*/  @!P0 SYNCS.PHASECHK.TRANS64 P0, [R64+URZ+0x90], R2 ;  /* 0x00009002400085a7 */ /* 0x000ea400080010ff */
[----:B--2---:R-:W-:Y:S05]  /*9600*/  @!P0 BRA `(.L_x_94) ;  /* 0xfffffffc00f08947 */ /* 0x004fea000383ffff */
[----:B------:R-:W-:Y:S05]  /*9610*/  BRA `(.L_x_93) ;  /* 0xffffffc000c47947 */ /* 0x000fea000383ffff */
.L_x_103:
[----:B--2---:R2:W3:Y:S02]  /*9620*/  SYNCS.PHASECHK.TRANS64.TRYWAIT P0, [R2+URZ+0x20], R0 ;  /* 0x00002000020075a7 */ /* 0x0044e400080011ff */
[----:B---3--:R-:W-:Y:S05]  /*9630*/  @!P0 NANOSLEEP.SYNCS 0x989680 ;  /* 0x009896800000895d */ /* 0x008fea0003900000 */
[----:B------:R-:W3:Y:S02]  /*9640*/  @!P0 SYNCS.PHASECHK.TRANS64 P0, [R2+URZ+0x20], R0 ;  /* 0x00002000020085a7 */ /* 0x000ee400080010ff */
[----:B---3--:R-:W-:Y:S05]  /*9650*/  @!P0 BRA `(.L_x_103) ;  /* 0xfffffffc00f08947 */ /* 0x008fea000383ffff */
[----:B------:R-:W-:Y:S05]  /*9660*/  BRA `(.L_x_102) ;  /* 0xffffffcc00a87947 */ /* 0x000fea000383ffff */
.L_x_111:
[----:B--2---:R2:W3:Y:S02]  /*9670*/  SYNCS.PHASECHK.TRANS64.TRYWAIT P0, [R0+URZ+0x20], R5 ;  /* 0x00002005000075a7 */ /* 0x0044e400080011ff */
[----:B---3--:R-:W-:Y:S05]  /*9680*/  @!P0 NANOSLEEP.SYNCS 0x989680 ;  /* 0x009896800000895d */ /* 0x008fea0003900000 */
[----:B------:R-:W3:Y:S02]  /*9690*/  @!P0 SYNCS.PHASECHK.TRANS64 P0, [R0+URZ+0x20], R5 ;  /* 0x00002005000085a7 */ /* 0x000ee400080010ff */
[----:B---3--:R-:W-:Y:S05]  /*96a0*/  @!P0 BRA `(.L_x_111) ;  /* 0xfffffffc00f08947 */ /* 0x008fea000383ffff */
[----:B------:R-:W-:Y:S05]  /*96b0*/  BRA `(.L_x_110) ;  /* 0xffffffd800ac7947 */ /* 0x000fea000383ffff */
.L_x_119:
[----:B--2---:R2:W3:Y:S02]  /*96c0*/  SYNCS.PHASECHK.TRANS64.TRYWAIT P0, [R2+URZ+0x20], R0 ;  /* 0x00002000020075a7 */ /* 0x0044e400080011ff */
[----:B---3--:R-:W-:Y:S05]  /*96d0*/  @!P0 NANOSLEEP.SYNCS 0x989680 ;  /* 0x009896800000895d */ /* 0x008fea0003900000 */
[----:B------:R-:W3:Y:S02]  /*96e0*/  @!P0 SYNCS.PHASECHK.TRANS64 P0, [R2+URZ+0x20], R0 ;  /* 0x00002000020085a7 */ /* 0x000ee400080010ff */
[----:B---3--:R-:W-:Y:S05]  /*96f0*/  @!P0 BRA `(.L_x_119) ;  /* 0xfffffffc00f08947 */ /* 0x008fea000383ffff */
[----:B------:R-:W-:Y:S05]  /*9700*/  BRA `(.L_x_118) ;  /* 0xffffffe400b07947 */ /* 0x000fea000383ffff */
        .weak           $__internal_0_$__cuda_sm10x_tcgen05_guardrail_trap_col_being_dealloced_not_returned_by_alloc
        .type           $__internal_0_$__cuda_sm10x_tcgen05_guardrail_trap_col_being_dealloced_not_returned_by_alloc,@function
        .size           $__internal_0_$__cuda_sm10x_tcgen05_guardrail_trap_col_being_dealloced_not_returned_by_alloc,($__internal_1_$__cuda_sm10x_tcgen05_guardrail_trap_phase_invalid_during_alloc - $__internal_0_$__cuda_sm10x_tcgen05_guardrail_trap_col_being_dealloced_not_returned_by_alloc)
$__internal_0_$__cuda_sm10x_tcgen05_guardrail_trap_col_being_dealloced_not_returned_by_alloc:
[----:B------:R-:W-:Y:S05]  /*9710*/  BPT.TRAP 0x1 ;  /* 0x000000040000795c */ /* 0x000fea0000300000 */
[----:B------:R-:W-:-:S04]  /*9720*/  HFMA2 R3, -RZ, RZ, 0, 0 ;  /* 0x00000000ff037431 */ /* 0x000fc800000001ff */
[----:B------:R-:W-:Y:S05]  /*9730*/  RET.REL.NODEC R2 `(_ZN7cutlass13device_kernelINS_4gemm6kernel13GemmUniversalIN4cute5tupleIJiiiiEEENS1_10collective13CollectiveMmaINS1_35MainloopSm100TmaUmmaWarpSpecializedILi2ELi2ELi4ENS5_IJNS4_1CILi1EEESB_SB_EEEEENS5_IJNSA_ILi64EEENSA_ILi256EEENSA_ILi32EEEEEENS_6half_tENS5_IJlSB_lEEESI_SJ_NS4_8TiledMMAINS4_8MMA_AtomIJNS4_20SM100_MMA_F16BF16_SSISI_SI_fLi64ELi256ELNS4_4UMMA5MajorE0ELSO_0ELNSN_7ScaleInE0ELSP_0EEEEEENS4_6LayoutISC_NS5_IJNSA_ILi0EEEST_ST_EEEEENS5_IJNS4_10UnderscoreESW_SW_EEEEENS4_13SM90_TMA_LOADENS4_14ComposedLayoutINS4_7SwizzleILi2ELi4ELi3EEENS4_18smem_ptr_flag_bitsILi16EEENSS_INS5_IJNSA_ILi8EEESG_EEENS5_IJSG_SB_EEEEEEEvNS4_8identityESZ_S19_vS1A_EENS_8epilogue10collective18CollectiveEpilogueINS1C_23Sm100TmaWarpSpecializedILi4ELi2ELi32ELb1ELb0EEEJSH_NS5_IJNSS_ISE_SB_EES1H_EEESI_SJ_SI_SJ_NS1C_6fusion15FusionCallbacksIS1G_NS1J_17LinearCombinationISI_fSI_fLNS_15FloatRoundStyleE2EEESH_S1I_JEEENS4_5SM1004TMEM4LOAD26SM100_TMEM_LOAD_16dp256b8xESZ_NS10_INS11_ILi3ELi4ELi3EEES14_NSS_INS5_IJS15_SE_EEENS5_IJSE_SB_EEEEEEENS4_17SM75_U32x4_LDSM_NENS4_14SM90_TMA_STOREES1X_NS4_17SM90_U32x4_STSM_NENS4_39AutoVectorizingCopyWithAssumedAlignmentILi128EEEEEEvvEEEEvNT_6ParamsE) ;  /* 0xffffff6802307950 */ /* 0x000fea0003c3ffff */
        .weak           $__internal_1_$__cuda_sm10x_tcgen05_guardrail_trap_phase_invalid_during_alloc
        .type           $__internal_1_$__cuda_sm10x_tcgen05_guardrail_trap_phase_invalid_during_alloc,@function
        .size           $__internal_1_$__cuda_sm10x_tcgen05_guardrail_trap_phase_invalid_during_alloc,($__internal_2_$__cuda_sm10x_tcgen05_guardrail_trap_unallocated_columns_being_dealloced - $__internal_1_$__cuda_sm10x_tcgen05_guardrail_trap_phase_invalid_during_alloc)
$__internal_1_$__cuda_sm10x_tcgen05_guardrail_trap_phase_invalid_during_alloc:
[----:B------:R-:W-:Y:S05]  /*9740*/  BPT.TRAP 0x1 ;  /* 0x000000040000795c */ /* 0x000fea0000300000 */
[----:B------:R-:W-:-:S04]  /*9750*/  MOV R3, 0x0 ;  /* 0x0000000000037802 */ /* 0x000fc80000000f00 */
[----:B------:R-:W-:Y:S05]  /*9760*/  RET.REL.NODEC R2 `(_ZN7cutlass13device_kernelINS_4gemm6kernel13GemmUniversalIN4cute5tupleIJiiiiEEENS1_10collective13CollectiveMmaINS1_35MainloopSm100TmaUmmaWarpSpecializedILi2ELi2ELi4ENS5_IJNS4_1CILi1EEESB_SB_EEEEENS5_IJNSA_ILi64EEENSA_ILi256EEENSA_ILi32EEEEEENS_6half_tENS5_IJlSB_lEEESI_SJ_NS4_8TiledMMAINS4_8MMA_AtomIJNS4_20SM100_MMA_F16BF16_SSISI_SI_fLi64ELi256ELNS4_4UMMA5MajorE0ELSO_0ELNSN_7ScaleInE0ELSP_0EEEEEENS4_6LayoutISC_NS5_IJNSA_ILi0EEEST_ST_EEEEENS5_IJNS4_10UnderscoreESW_SW_EEEEENS4_13SM90_TMA_LOADENS4_14ComposedLayoutINS4_7SwizzleILi2ELi4ELi3EEENS4_18smem_ptr_flag_bitsILi16EEENSS_INS5_IJNSA_ILi8EEESG_EEENS5_IJSG_SB_EEEEEEEvNS4_8identityESZ_S19_vS1A_EENS_8epilogue10collective18CollectiveEpilogueINS1C_23Sm100TmaWarpSpecializedILi4ELi2ELi32ELb1ELb0EEEJSH_NS5_IJNSS_ISE_SB_EES1H_EEESI_SJ_SI_SJ_NS1C_6fusion15FusionCallbacksIS1G_NS1J_17LinearCombinationISI_fSI_fLNS_15FloatRoundStyleE2EEESH_S1I_JEEENS4_5SM1004TMEM4LOAD26SM100_TMEM_LOAD_16dp256b8xESZ_NS10_INS11_ILi3ELi4ELi3EEES14_NSS_INS5_IJS15_SE_EEENS5_IJSE_SB_EEEEEEENS4_17SM75_U32x4_LDSM_NENS4_14SM90_TMA_STOREES1X_NS4_17SM90_U32x4_STSM_NENS4_39AutoVectorizingCopyWithAssumedAlignmentILi128EEEEEEvvEEEEvNT_6ParamsE) ;  /* 0xffffff6802247950 */ /* 0x000fea0003c3ffff */
        .weak           $__internal_2_$__cuda_sm10x_tcgen05_guardrail_trap_unallocated_columns_being_dealloced
        .type           $__internal_2_$__cuda_sm10x_tcgen05_guardrail_trap_unallocated_columns_being_dealloced,@function
        .size           $__internal_2_$__cuda_sm10x_tcgen05_guardrail_trap_unallocated_columns_being_dealloced,(.L_x_170 - $__internal_2_$__cuda_sm10x_tcgen05_guardrail_trap_unallocated_columns_being_dealloced)
$__internal_2_$__cuda_sm10x_tcgen05_guardrail_trap_unallocated_columns_being_dealloced:
[----:B------:R-:W-:Y:S05]  /*9770*/  BPT.TRAP 0x1 ;  /* 0x000000040000795c */ /* 0x000fea0000300000 */
[----:B------:R-:W-:-:S04]  /*9780*/  HFMA2 R3, -RZ, RZ, 0, 0 ;  /* 0x00000000ff037431 */ /* 0x000fc800000001ff */
[----:B------:R-:W-:Y:S05]  /*9790*/  RET.REL.NODEC R2 `(_ZN7cutlass13device_kernelINS_4gemm6kernel13GemmUniversalIN4cute5tupleIJiiiiEEENS1_10collective13CollectiveMmaINS1_35MainloopSm100TmaUmmaWarpSpecializedILi2ELi2ELi4ENS5_IJNS4_1CILi1EEESB_SB_EEEEENS5_IJNSA_ILi64EEENSA_ILi256EEENSA_ILi32EEEEEENS_6half_tENS5_IJlSB_lEEESI_SJ_NS4_8TiledMMAINS4_8MMA_AtomIJNS4_20SM100_MMA_F16BF16_SSISI_SI_fLi64ELi256ELNS4_4UMMA5MajorE0ELSO_0ELNSN_7ScaleInE0ELSP_0EEEEEENS4_6LayoutISC_NS5_IJNSA_ILi0EEEST_ST_EEEEENS5_IJNS4_10UnderscoreESW_SW_EEEEENS4_13SM90_TMA_LOADENS4_14ComposedLayoutINS4_7SwizzleILi2ELi4ELi3EEENS4_18smem_ptr_flag_bitsILi16EEENSS_INS5_IJNSA_ILi8EEESG_EEENS5_IJSG_SB_EEEEEEEvNS4_8identityESZ_S19_vS1A_EENS_8epilogue10collective18CollectiveEpilogueINS1C_23Sm100TmaWarpSpecializedILi4ELi2ELi32ELb1ELb0EEEJSH_NS5_IJNSS_ISE_SB_EES1H_EEESI_SJ_SI_SJ_NS1C_6fusion15FusionCallbacksIS1G_NS1J_17LinearCombinationISI_fSI_fLNS_15FloatRoundStyleE2EEESH_S1I_JEEENS4_5SM1004TMEM4LOAD26SM100_TMEM_LOAD_16dp256b8xESZ_NS10_INS11_ILi3ELi4ELi3EEES14_NSS_INS5_IJS15_SE_EEENS5_IJSE_SB_EEEEEEENS4_17SM75_U32x4_LDSM_NENS4_14SM90_TMA_STOREES1X_NS4_17SM90_U32x4_STSM_NENS4_39AutoVectorizingCopyWithAssumedAlignmentILi128EEEEEEvvEEEEvNT_6ParamsE) ;  /* 0xffffff6802187950 */ /* 0x000fea0003c3ffff */
.L_x_169:
[----:B------:R-:W-:-:S00]  /*97a0*/  BRA `(.L_x_169) ;  /* 0xfffffffc00fc7947 */ /* 0x000fc0000383ffff */
[----:B------:R-:W-:-:S00]  /*97b0*/  NOP ;  /* 0x0000000000007918 */ /* 0x000fc00000000000 */
        /* <DEDUP_REMOVED lines=12> */
.L_x_170:


//--------------------- .nv.global.init           --------------------------
	.section	.nv.global.init,"aw",@progbits
.nv.global.init:
	.type		$str$27,@object
	.size		$str$27,($str$28 - $str$27)
$str$27:
        /*0000*/ 	.byte	0x28, 0x61, 0x64, 0x64, 0x72, 0x65, 0x73, 0x73, 0x20, 0x26, 0x20, 0x6d, 0x61, 0x73, 0x6b, 0x29
        /*0010*/ 	.byte	0x20, 0x3d, 0x3d, 0x20, 0x30, 0x00
	.type		$str$28,@object
	.size		$str$28,($str$26 - $str$28)
$str$28:
        /*0016*/ 	.byte	0x2f, 0x74, 0x6d, 0x70, 0x2f, 0x63, 0x75, 0x74, 0x6c, 0x61, 0x73, 0x73, 0x5f, 0x73, 0x77, 0x65
        /*0026*/ 	.byte	0x65, 0x70, 0x5f, 0x73, 0x72, 0x63, 0x2f, 0x69, 0x6e, 0x63, 0x6c, 0x75, 0x64, 0x65, 0x2f, 0x63
        /*0036*/ 	.byte	0x75, 0x74, 0x65, 0x2f, 0x70, 0x6f, 0x69, 0x6e, 0x74, 0x65, 0x72, 0x5f, 0x66, 0x6c, 0x61, 0x67
        /*0046*/ 	.byte	0x67, 0x65, 0x64, 0x2e, 0x68, 0x70, 0x70, 0x00
	.type		$str$26,@object
	.size		$str$26,($str$25 - $str$26)
$str$26:
        /*004e*/ 	.byte	0x2f, 0x74, 0x6d, 0x70, 0x2f, 0x63, 0x75, 0x74, 0x6c, 0x61, 0x73, 0x73, 0x5f, 0x73, 0x77, 0x65
        /*005e*/ 	.byte	0x65, 0x70, 0x5f, 0x73, 0x72, 0x63, 0x2f, 0x69, 0x6e, 0x63, 0x6c, 0x75, 0x64, 0x65, 0x2f, 0x63
        /*006e*/ 	.byte	0x75, 0x74, 0x65, 0x2f, 0x61, 0x74, 0x6f, 0x6d, 0x2f, 0x63, 0x6f, 0x70, 0x79, 0x5f, 0x74, 0x72
        /*007e*/ 	.byte	0x61, 0x69, 0x74, 0x73, 0x5f, 0x73, 0x6d, 0x31, 0x30, 0x30, 0x2e, 0x68, 0x70, 0x70, 0x00
	.type		$str$25,@object
	.size		$str$25,(__unnamed_1 - $str$25)
$str$25:
        /*008d*/ 	.byte	0x28, 0x28, 0x75, 0x69, 0x6e, 0x74, 0x33, 0x32, 0x5f, 0x74, 0x28, 0x74, 0x68, 0x72, 0x65, 0x61
        /*009d*/ 	.byte	0x64, 0x49, 0x64, 0x78, 0x2e, 0x78, 0x29, 0x20, 0x2f, 0x20, 0x33, 0x32, 0x29, 0x20, 0x25, 0x20
        /*00ad*/ 	.byte	0x34, 0x29, 0x20, 0x3d, 0x3d, 0x20, 0x28, 0x28, 0x28, 0x74, 0x6d, 0x65, 0x6d, 0x5f, 0x61, 0x64
        /*00bd*/ 	.byte	0x64, 0x72, 0x20, 0x3e, 0x3e, 0x20, 0x31, 0x36, 0x29, 0x20, 0x2f, 0x20, 0x33, 0x32, 0x29, 0x20
        /*00cd*/ 	.byte	0x25, 0x20, 0x34, 0x29, 0x00
	.type		__unnamed_1,@object
	.size		__unnamed_1,(__unnamed_2 - __unnamed_1)
__unnamed_1:
        /*00d2*/ 	.byte	0x61, 0x75, 0x74, 0x6f, 0x20, 0x63, 0x75, 0x74, 0x65, 0x3a, 0x3a, 0x61, 0x73, 0x5f, 0x70, 0x6f
        /* <DEDUP_REMOVED lines=24> */
        /*0262*/ 	.byte	0x3e, 0x3e, 0x3e, 0x5d, 0x00
	.type		__unnamed_2,@object
	.size		__unnamed_2,(.L_2 - __unnamed_2)
__unnamed_2:
        /* <DEDUP_REMOVED lines=46> */
        /*0547*/ 	.byte	0x75, 0x74, 0x65, 0x3a, 0x3a, 0x43, 0x3c, 0x30, 0x3e, 0x3e, 0x3e, 0x3e, 0x5d, 0x00
.L_2:


//--------------------- .nv.shared._ZN7cutlass13device_kernelINS_4gemm6kernel13GemmUniversalIN4cute5tupleIJiiiiEEENS1_10collective13CollectiveMmaINS1_35MainloopSm100TmaUmmaWarpSpecializedILi2ELi2ELi4ENS5_IJNS4_1CILi1EEESB_SB_EEEEENS5_IJNSA_ILi64EEENSA_ILi256EEENSA_ILi32EEEEEENS_6half_tENS5_IJlSB_lEEESI_SJ_NS4_8TiledMMAINS4_8MMA_AtomIJNS4_20SM100_MMA_F16BF16_SSISI_SI_fLi64ELi256ELNS4_4UMMA5MajorE0ELSO_0ELNSN_7ScaleInE0ELSP_0EEEEEENS4_6LayoutISC_NS5_IJNSA_ILi0EEEST_ST_EEEEENS5_IJNS4_10UnderscoreESW_SW_EEEEENS4_13SM90_TMA_LOADENS4_14ComposedLayoutINS4_7SwizzleILi2ELi4ELi3EEENS4_18smem_ptr_flag_bitsILi16EEENSS_INS5_IJNSA_ILi8EEESG_EEENS5_IJSG_SB_EEEEEEEvNS4_8identityESZ_S19_vS1A_EENS_8epilogue10collective18CollectiveEpilogueINS1C_23Sm100TmaWarpSpecializedILi4ELi2ELi32ELb1ELb0EEEJSH_NS5_IJNSS_ISE_SB_EES1H_EEESI_SJ_SI_SJ_NS1C_6fusion15FusionCallbacksIS1G_NS1J_17LinearCombinationISI_fSI_fLNS_15FloatRoundStyleE2EEESH_S1I_JEEENS4_5SM1004TMEM4LOAD26SM100_TMEM_LOAD_16dp256b8xESZ_NS10_INS11_ILi3ELi4ELi3EEES14_NSS_INS5_IJS15_SE_EEENS5_IJSE_SB_EEEEEEENS4_17SM75_U32x4_LDSM_NENS4_14SM90_TMA_STOREES1X_NS4_17SM90_U32x4_STSM_NENS4_39AutoVectorizingCopyWithAssumedAlignmentILi128EEEEEEvvEEEEvNT_6ParamsE --------------------------
	.section	.nv.shared._ZN7cutlass13device_kernelINS_4gemm6kernel13GemmUniversalIN4cute5tupleIJiiiiEEENS1_10collective13CollectiveMmaINS1_35MainloopSm100TmaUmmaWarpSpecializedILi2ELi2ELi4ENS5_IJNS4_1CILi1EEESB_SB_EEEEENS5_IJNSA_ILi64EEENSA_ILi256EEENSA_ILi32EEEEEENS_6half_tENS5_IJlSB_lEEESI_SJ_NS4_8TiledMMAINS4_8MMA_AtomIJNS4_20SM100_MMA_F16BF16_SSISI_SI_fLi64ELi256ELNS4_4UMMA5MajorE0ELSO_0ELNSN_7ScaleInE0ELSP_0EEEEEENS4_6LayoutISC_NS5_IJNSA_ILi0EEEST_ST_EEEEENS5_IJNS4_10UnderscoreESW_SW_EEEEENS4_13SM90_TMA_LOADENS4_14ComposedLayoutINS4_7SwizzleILi2ELi4ELi3EEENS4_18smem_ptr_flag_bitsILi16EEENSS_INS5_IJNSA_ILi8EEESG_EEENS5_IJSG_SB_EEEEEEEvNS4_8identityESZ_S19_vS1A_EENS_8epilogue10collective18CollectiveEpilogueINS1C_23Sm100TmaWarpSpecializedILi4ELi2ELi32ELb1ELb0EEEJSH_NS5_IJNSS_ISE_SB_EES1H_EEESI_SJ_SI_SJ_NS1C_6fusion15FusionCallbacksIS1G_NS1J_17LinearCombinationISI_fSI_fLNS_15FloatRoundStyleE2EEESH_S1I_JEEENS4_5SM1004TMEM4LOAD26SM100_TMEM_LOAD_16dp256b8xESZ_NS10_INS11_ILi3ELi4ELi3EEES14_NSS_INS5_IJS15_SE_EEENS5_IJSE_SB_EEEEEEENS4_17SM75_U32x4_LDSM_NENS4_14SM90_TMA_STOREES1X_NS4_17SM90_U32x4_STSM_NENS4_39AutoVectorizingCopyWithAssumedAlignmentILi128EEEEEEvvEEEEvNT_6ParamsE,"aw",@nobits
	.sectionflags	@""
	.align	16
	.zero		1024


//--------------------- .nv.shared.reserved.0     --------------------------
	.section	.nv.shared.reserved.0,"aw",@nobits
	.weak		__nv_reservedSMEM_offset_0_alias
	.size		__nv_reservedSMEM_offset_0_alias, 0, 64
	.other		__nv_reservedSMEM_offset_0_alias,@"STO_CUDA_RESERVED_SHARED STV_DEFAULT"
__nv_reservedSMEM_offset_0_alias:
	.zero		0
.nv.shared.reserved.0:
	.zero		64
	.weak		__nv_reservedSMEM_tcgen05_partition
	.type		__nv_reservedSMEM_tcgen05_partition,@object
	.size		__nv_reservedSMEM_tcgen05_partition,(.L_0 - __nv_reservedSMEM_tcgen05_partition)
__nv_reservedSMEM_tcgen05_partition:
	.zero		32
.L_0:


//--------------------- .nv.global                --------------------------
	.section	.nv.global,"aw",@nobits
.nv.global:
	.type		_ZN40_INTERNAL_d92a1723_4_k_cu_2bc510ea_165034cute1_E,@object
	.size		_ZN40_INTERNAL_d92a1723_4_k_cu_2bc510ea_165034cute1_E,(_ZN40_INTERNAL_d92a1723_4_k_cu_2bc510ea_165034cuda3std3__45__cpo6cbeginE - _ZN40_INTERNAL_d92a1723_4_k_cu_2bc510ea_165034cute1_E)
_ZN40_INTERNAL_d92a1723_4_k_cu_2bc510ea_165034cute1_E:
	.zero		1
	.type		_ZN40_INTERNAL_d92a1723_4_k_cu_2bc510ea_165034cuda3std3__45__cpo6cbeginE,@object
	.size		_ZN40_INTERNAL_d92a1723_4_k_cu_2bc510ea_165034cuda3std3__45__cpo6cbeginE,(_ZN40_INTERNAL_d92a1723_4_k_cu_2bc510ea_165034cuda3std3__48in_placeE - _ZN40_INTERNAL_d92a1723_4_k_cu_2bc510ea_165034cuda3std3__45__cpo6cbeginE)
_ZN40_INTERNAL_d92a1723_4_k_cu_2bc510ea_165034cuda3std3__45__cpo6cbeginE:
	.zero		1
	.type		_ZN40_INTERNAL_d92a1723_4_k_cu_2bc510ea_165034cuda3std3__48in_placeE,@object
	.size		_ZN40_INTERNAL_d92a1723_4_k_cu_2bc510ea_165034cuda3std3__48in_placeE,(_ZN40_INTERNAL_d92a1723_4_k_cu_2bc510ea_165034cuda3std6ranges3__45__cpo9iter_moveE - _ZN40_INTERNAL_d92a1723_4_k_cu_2bc510ea_165034cuda3std3__48in_placeE)
_ZN40_INTERNAL_d92a1723_4_k_cu_2bc510ea_165034cuda3std3__48in_placeE:
	.zero		1
	.type		_ZN40_INTERNAL_d92a1723_4_k_cu_2bc510ea_165034cuda3std6ranges3__45__cpo9iter_moveE,@object
	.size		_ZN40_INTERNAL_d92a1723_4_k_cu_2bc510ea_165034cuda3std6ranges3__45__cpo9iter_moveE,(_ZN40_INTERNAL_d92a1723_4_k_cu_2bc510ea_165034cuda3std3__45__cpo5beginE - _ZN40_INTERNAL_d92a1723_4_k_cu_2bc510ea_165034cuda3std6ranges3__45__cpo9iter_moveE)
_ZN40_INTERNAL_d92a1723_4_k_cu_2bc510ea_165034cuda3std6ranges3__45__cpo9iter_moveE:
	.zero		1
	.type		_ZN40_INTERNAL_d92a1723_4_k_cu_2bc510ea_165034cuda3std3__45__cpo5beginE,@object
	.size		_ZN40_INTERNAL_d92a1723_4_k_cu_2bc510ea_165034cuda3std3__45__cpo5beginE,(_ZN40_INTERNAL_d92a1723_4_k_cu_2bc510ea_165034cuda3std3__442_GLOBAL__N__d92a1723_4_k_cu_2bc510ea_165036ignoreE - _ZN40_INTERNAL_d92a1723_4_k_cu_2bc510ea_165034cuda3std3__45__cpo5beginE)
_ZN40_INTERNAL_d92a1723_4_k_cu_2bc510ea_165034cuda3std3__45__cpo5beginE:
	.zero		1
	.type		_ZN40_INTERNAL_d92a1723_4_k_cu_2bc510ea_165034cuda3std3__442_GLOBAL__N__d92a1723_4_k_cu_2bc510ea_165036ignoreE,@object
	.size		_ZN40_INTERNAL_d92a1723_4_k_cu_2bc510ea_165034cuda3std3__442_GLOBAL__N__d92a1723_4_k_cu_2bc510ea_165036ignoreE,(_ZN40_INTERNAL_d92a1723_4_k_cu_2bc510ea_165034cute7productE - _ZN40_INTERNAL_d92a1723_4_k_cu_2bc510ea_165034cuda3std3__442_GLOBAL__N__d92a1723_4_k_cu_2bc510ea_165036ignoreE)
_ZN40_INTERNAL_d92a1723_4_k_cu_2bc510ea_165034cuda3std3__442_GLOBAL__N__d92a1723_4_k_cu_2bc510ea_165036ignoreE:
	.zero		1
	.type		_ZN40_INTERNAL_d92a1723_4_k_cu_2bc510ea_165034cute7productE,@object
	.size		_ZN40_INTERNAL_d92a1723_4_k_cu_2bc510ea_165034cute7productE,(_ZN40_INTERNAL_d92a1723_4_k_cu_2bc510ea_165034cuda3std3__45__cpo3endE - _ZN40_INTERNAL_d92a1723_4_k_cu_2bc510ea_165034cute7productE)
_ZN40_INTERNAL_d92a1723_4_k_cu_2bc510ea_165034cute7productE:
	.zero		1
	.type		_ZN40_INTERNAL_d92a1723_4_k_cu_2bc510ea_165034cuda3std3__45__cpo3endE,@object
	.size		_ZN40_INTERNAL_d92a1723_4_k_cu_2bc510ea_165034cuda3std3__45__cpo3endE,(_ZN40_INTERNAL_d92a1723_4_k_cu_2bc510ea_165034cuda3std3__419piecewise_constructE - _ZN40_INTERNAL_d92a1723_4_k_cu_2bc510ea_165034cuda3std3__45__cpo3endE)
_ZN40_INTERNAL_d92a1723_4_k_cu_2bc510ea_165034cuda3std3__45__cpo3endE:
	.zero		1
	.type		_ZN40_INTERNAL_d92a1723_4_k_cu_2bc510ea_165034cuda3std3__419piecewise_constructE,@object
	.size		_ZN40_INTERNAL_d92a1723_4_k_cu_2bc510ea_165034cuda3std3__419piecewise_constructE,(_ZN40_INTERNAL_d92a1723_4_k_cu_2bc510ea_165034cuda3std3__45__cpo4cendE - _ZN40_INTERNAL_d92a1723_4_k_cu_2bc510ea_165034cuda3std3__419piecewise_constructE)
_ZN40_INTERNAL_d92a1723_4_k_cu_2bc510ea_165034cuda3std3__419piecewise_constructE:
	.zero		1
	.type		_ZN40_INTERNAL_d92a1723_4_k_cu_2bc510ea_165034cuda3std3__45__cpo4cendE,@object
	.size		_ZN40_INTERNAL_d92a1723_4_k_cu_2bc510ea_165034cuda3std3__45__cpo4cendE,(_ZN40_INTERNAL_d92a1723_4_k_cu_2bc510ea_165034cuda3std6ranges3__45__cpo4swapE - _ZN40_INTERNAL_d92a1723_4_k_cu_2bc510ea_165034cuda3std3__45__cpo4cendE)
_ZN40_INTERNAL_d92a1723_4_k_cu_2bc510ea_165034cuda3std3__45__cpo4cendE:
	.zero		1
	.type		_ZN40_INTERNAL_d92a1723_4_k_cu_2bc510ea_165034cuda3std6ranges3__45__cpo4swapE,@object
	.size		_ZN40_INTERNAL_d92a1723_4_k_cu_2bc510ea_165034cuda3std6ranges3__45__cpo4swapE,(.L_10 - _ZN40_INTERNAL_d92a1723_4_k_cu_2bc510ea_165034cuda3std6ranges3__45__cpo4swapE)
_ZN40_INTERNAL_d92a1723_4_k_cu_2bc510ea_165034cuda3std6ranges3__45__cpo4swapE:
	.zero		1
.L_10:


//--------------------- .nv.constant0._ZN7cutlass13device_kernelINS_4gemm6kernel13GemmUniversalIN4cute5tupleIJiiiiEEENS1_10collective13CollectiveMmaINS1_35MainloopSm100TmaUmmaWarpSpecializedILi2ELi2ELi4ENS5_IJNS4_1CILi1EEESB_SB_EEEEENS5_IJNSA_ILi64EEENSA_ILi256EEENSA_ILi32EEEEEENS_6half_tENS5_IJlSB_lEEESI_SJ_NS4_8TiledMMAINS4_8MMA_AtomIJNS4_20SM100_MMA_F16BF16_SSISI_SI_fLi64ELi256ELNS4_4UMMA5MajorE0ELSO_0ELNSN_7ScaleInE0ELSP_0EEEEEENS4_6LayoutISC_NS5_IJNSA_ILi0EEEST_ST_EEEEENS5_IJNS4_10UnderscoreESW_SW_EEEEENS4_13SM90_TMA_LOADENS4_14ComposedLayoutINS4_7SwizzleILi2ELi4ELi3EEENS4_18smem_ptr_flag_bitsILi16EEENSS_INS5_IJNSA_ILi8EEESG_EEENS5_IJSG_SB_EEEEEEEvNS4_8identityESZ_S19_vS1A_EENS_8epilogue10collective18CollectiveEpilogueINS1C_23Sm100TmaWarpSpecializedILi4ELi2ELi32ELb1ELb0EEEJSH_NS5_IJNSS_ISE_SB_EES1H_EEESI_SJ_SI_SJ_NS1C_6fusion15FusionCallbacksIS1G_NS1J_17LinearCombinationISI_fSI_fLNS_15FloatRoundStyleE2EEESH_S1I_JEEENS4_5SM1004TMEM4LOAD26SM100_TMEM_LOAD_16dp256b8xESZ_NS10_INS11_ILi3ELi4ELi3EEES14_NSS_INS5_IJS15_SE_EEENS5_IJSE_SB_EEEEEEENS4_17SM75_U32x4_LDSM_NENS4_14SM90_TMA_STOREES1X_NS4_17SM90_U32x4_STSM_NENS4_39AutoVectorizingCopyWithAssumedAlignmentILi128EEEEEEvvEEEEvNT_6ParamsE --------------------------
	.section	.nv.constant0._ZN7cutlass13device_kernelINS_4gemm6kernel13GemmUniversalIN4cute5tupleIJiiiiEEENS1_10collective13CollectiveMmaINS1_35MainloopSm100TmaUmmaWarpSpecializedILi2ELi2ELi4ENS5_IJNS4_1CILi1EEESB_SB_EEEEENS5_IJNSA_ILi64EEENSA_ILi256EEENSA_ILi32EEEEEENS_6half_tENS5_IJlSB_lEEESI_SJ_NS4_8TiledMMAINS4_8MMA_AtomIJNS4_20SM100_MMA_F16BF16_SSISI_SI_fLi64ELi256ELNS4_4UMMA5MajorE0ELSO_0ELNSN_7ScaleInE0ELSP_0EEEEEENS4_6LayoutISC_NS5_IJNSA_ILi0EEEST_ST_EEEEENS5_IJNS4_10UnderscoreESW_SW_EEEEENS4_13SM90_TMA_LOADENS4_14ComposedLayoutINS4_7SwizzleILi2ELi4ELi3EEENS4_18smem_ptr_flag_bitsILi16EEENSS_INS5_IJNSA_ILi8EEESG_EEENS5_IJSG_SB_EEEEEEEvNS4_8identityESZ_S19_vS1A_EENS_8epilogue10collective18CollectiveEpilogueINS1C_23Sm100TmaWarpSpecializedILi4ELi2ELi32ELb1ELb0EEEJSH_NS5_IJNSS_ISE_SB_EES1H_EEESI_SJ_SI_SJ_NS1C_6fusion15FusionCallbacksIS1G_NS1J_17LinearCombinationISI_fSI_fLNS_15FloatRoundStyleE2EEESH_S1I_JEEENS4_5SM1004TMEM4LOAD26SM100_TMEM_LOAD_16dp256b8xESZ_NS10_INS11_ILi3ELi4ELi3EEES14_NSS_INS5_IJS15_SE_EEENS5_IJSE_SB_EEEEEEENS4_17SM75_U32x4_LDSM_NENS4_14SM90_TMA_STOREES1X_NS4_17SM90_U32x4_STSM_NENS4_39AutoVectorizingCopyWithAssumedAlignmentILi128EEEEEEvvEEEEvNT_6ParamsE,"a",@progbits
	.sectionflags	@""
	.align	4
.nv.constant0._ZN7cutlass13device_kernelINS_4gemm6kernel13GemmUniversalIN4cute5tupleIJiiiiEEENS1_10collective13CollectiveMmaINS1_35MainloopSm100TmaUmmaWarpSpecializedILi2ELi2ELi4ENS5_IJNS4_1CILi1EEESB_SB_EEEEENS5_IJNSA_ILi64EEENSA_ILi256EEENSA_ILi32EEEEEENS_6half_tENS5_IJlSB_lEEESI_SJ_NS4_8TiledMMAINS4_8MMA_AtomIJNS4_20SM100_MMA_F16BF16_SSISI_SI_fLi64ELi256ELNS4_4UMMA5MajorE0ELSO_0ELNSN_7ScaleInE0ELSP_0EEEEEENS4_6LayoutISC_NS5_IJNSA_ILi0EEEST_ST_EEEEENS5_IJNS4_10UnderscoreESW_SW_EEEEENS4_13SM90_TMA_LOADENS4_14ComposedLayoutINS4_7SwizzleILi2ELi4ELi3EEENS4_18smem_ptr_flag_bitsILi16EEENSS_INS5_IJNSA_ILi8EEESG_EEENS5_IJSG_SB_EEEEEEEvNS4_8identityESZ_S19_vS1A_EENS_8epilogue10collective18CollectiveEpilogueINS1C_23Sm100TmaWarpSpecializedILi4ELi2ELi32ELb1ELb0EEEJSH_NS5_IJNSS_ISE_SB_EES1H_EEESI_SJ_SI_SJ_NS1C_6fusion15FusionCallbacksIS1G_NS1J_17LinearCombinationISI_fSI_fLNS_15FloatRoundStyleE2EEESH_S1I_JEEENS4_5SM1004TMEM4LOAD26SM100_TMEM_LOAD_16dp256b8xESZ_NS10_INS11_ILi3ELi4ELi3EEES14_NSS_INS5_IJS15_SE_EEENS5_IJSE_SB_EEEEEEENS4_17SM75_U32x4_LDSM_NENS4_14SM90_TMA_STOREES1X_NS4_17SM90_U32x4_STSM_NENS4_39AutoVectorizingCopyWithAssumedAlignmentILi128EEEEEEvvEEEEvNT_6ParamsE:
	.zero		2944


//--------------------- SYMBOLS --------------------------

	.type		.nv.reservedSmem.offset0,@object
	.size		.nv.reservedSmem.offset0,0x4
	.type		.nv.reservedSmem.cap,@object
	.size		.nv.reservedSmem.cap,0x4
	.type		__assertfail,@function
